	.target	sm_90a

	.elftype	@"ET_EXEC"


//--------------------- .note.nv.tkinfo           --------------------------
	.section	.note.nv.tkinfo,"",@"SHT_NOTE"
	.sectionflags	@"SHF_NOTE_NV_TKINFO"
	.tkinfo
        /*0018*/ 	.word	0x00000002
        /*0030*/ 	.string	""
        /*0030*/ 	.string	"ptxas"
        /*0030*/ 	.string	"Cuda compilation tools, release 13.0, V13.0.88"
        /*0030*/ 	.string	"Build cuda_13.0.r13.0/compiler.36424714_0"
        /*0030*/ 	.string	"-arch sm_90a -m 64 "



//--------------------- .note.nv.cuinfo           --------------------------
	.section	.note.nv.cuinfo,"",@"SHT_NOTE"
	.sectionflags	@"SHF_NOTE_NV_CUINFO"
        /*0018*/ 	.short	0x0002
        /*001a*/ 	.short	0x005a
        /*001c*/ 	.short	0x0082
	.zero		2


//--------------------- .nv.info                  --------------------------
	.section	.nv.info,"",@"SHT_CUDA_INFO"
	.align	4


	//----- nvinfo : EIATTR_REGCOUNT
	.align		4
        /*0000*/ 	.byte	0x04, 0x2f
        /*0002*/ 	.short	(.L_15 - .L_14)
	.align		4
.L_14:
        /*0004*/ 	.word	index@(_ZN7cutlass13device_kernelINS_4gemm6kernel13GemmUniversalIN4cute5tupleIJiiiiEEENS1_10collective13CollectiveMmaINS1_34MainloopSm90TmaGmmaWarpSpecializedILi4ENS5_IJNS4_1CILi1EEESB_SB_EEENS1_32KernelTmaWarpSpecializedPingpongEEENS5_IJNSA_ILi64EEESF_NSA_ILi128EEEEEENS_6half_tENS5_IJlSB_lEEESI_SJ_NS4_8TiledMMAINS4_8MMA_AtomIJNS4_4SM904GMMA25MMA_64x64x16_F32F16F16_SSILNSN_5MajorE0ELSP_0ELNSN_7ScaleInE1ELSQ_1EEEEEENS4_6LayoutISC_NS5_IJNSA_ILi0EEESU_SU_EEEEENS5_IJNS4_10UnderscoreESX_SX_EEEEENS4_13SM90_TMA_LOADENS4_14ComposedLayoutINS4_7SwizzleILi3ELi4ELi3EEENS4_18smem_ptr_flag_bitsILi16EEENST_INS5_IJNSA_ILi8EEESF_EEENS5_IJSF_SB_EEEEEEEvNS4_8identityES10_S1A_vS1B_EENS_8epilogue10collective6detail29Sm90TmaWarpSpecializedAdapterINS1E_15DefaultEpilogueISI_SJ_SJ_NS1D_6thread17LinearCombinationISI_Li1EffLNS1I_9ScaleType4KindE0ELNS_15FloatRoundStyleE2ESI_EENS1_15EpilogueDefaultEEEEEvvEEEEvNT_6ParamsE)
        /*0008*/ 	.word	0x000000a8


	//----- nvinfo : EIATTR_FRAME_SIZE
	.align		4
.L_15:
        /*000c*/ 	.byte	0x04, 0x11
        /*000e*/ 	.short	(.L_17 - .L_16)
	.align		4
.L_16:
        /*0010*/ 	.word	index@(_ZN7cutlass13device_kernelINS_4gemm6kernel13GemmUniversalIN4cute5tupleIJiiiiEEENS1_10collective13CollectiveMmaINS1_34MainloopSm90TmaGmmaWarpSpecializedILi4ENS5_IJNS4_1CILi1EEESB_SB_EEENS1_32KernelTmaWarpSpecializedPingpongEEENS5_IJNSA_ILi64EEESF_NSA_ILi128EEEEEENS_6half_tENS5_IJlSB_lEEESI_SJ_NS4_8TiledMMAINS4_8MMA_AtomIJNS4_4SM904GMMA25MMA_64x64x16_F32F16F16_SSILNSN_5MajorE0ELSP_0ELNSN_7ScaleInE1ELSQ_1EEEEEENS4_6LayoutISC_NS5_IJNSA_ILi0EEESU_SU_EEEEENS5_IJNS4_10UnderscoreESX_SX_EEEEENS4_13SM90_TMA_LOADENS4_14ComposedLayoutINS4_7SwizzleILi3ELi4ELi3EEENS4_18smem_ptr_flag_bitsILi16EEENST_INS5_IJNSA_ILi8EEESF_EEENS5_IJSF_SB_EEEEEEEvNS4_8identityES10_S1A_vS1B_EENS_8epilogue10collective6detail29Sm90TmaWarpSpecializedAdapterINS1E_15DefaultEpilogueISI_SJ_SJ_NS1D_6thread17LinearCombinationISI_Li1EffLNS1I_9ScaleType4KindE0ELNS_15FloatRoundStyleE2ESI_EENS1_15EpilogueDefaultEEEEEvvEEEEvNT_6ParamsE)
        /*0014*/ 	.word	0x00000000


	//----- nvinfo : EIATTR_MIN_STACK_SIZE
	.align		4
.L_17:
        /*0018*/ 	.byte	0x04, 0x12
        /*001a*/ 	.short	(.L_19 - .L_18)
	.align		4
.L_18:
        /*001c*/ 	.word	index@(_ZN7cutlass13device_kernelINS_4gemm6kernel13GemmUniversalIN4cute5tupleIJiiiiEEENS1_10collective13CollectiveMmaINS1_34MainloopSm90TmaGmmaWarpSpecializedILi4ENS5_IJNS4_1CILi1EEESB_SB_EEENS1_32KernelTmaWarpSpecializedPingpongEEENS5_IJNSA_ILi64EEESF_NSA_ILi128EEEEEENS_6half_tENS5_IJlSB_lEEESI_SJ_NS4_8TiledMMAINS4_8MMA_AtomIJNS4_4SM904GMMA25MMA_64x64x16_F32F16F16_SSILNSN_5MajorE0ELSP_0ELNSN_7ScaleInE1ELSQ_1EEEEEENS4_6LayoutISC_NS5_IJNSA_ILi0EEESU_SU_EEEEENS5_IJNS4_10UnderscoreESX_SX_EEEEENS4_13SM90_TMA_LOADENS4_14ComposedLayoutINS4_7SwizzleILi3ELi4ELi3EEENS4_18smem_ptr_flag_bitsILi16EEENST_INS5_IJNSA_ILi8EEESF_EEENS5_IJSF_SB_EEEEEEEvNS4_8identityES10_S1A_vS1B_EENS_8epilogue10collective6detail29Sm90TmaWarpSpecializedAdapterINS1E_15DefaultEpilogueISI_SJ_SJ_NS1D_6thread17LinearCombinationISI_Li1EffLNS1I_9ScaleType4KindE0ELNS_15FloatRoundStyleE2ESI_EENS1_15EpilogueDefaultEEEEEvvEEEEvNT_6ParamsE)
        /*0020*/ 	.word	0x00000000
.L_19:


//--------------------- .nv.compat                --------------------------
	.section	.nv.compat,"",@"SHT_CUDA_COMPAT_INFO"
	.align	4
        /*0000*/ 	.byte	0x02, 0x09, 0x01, 0x00, 0x02, 0x02, 0x04, 0x00, 0x02, 0x05, 0x05, 0x00, 0x03, 0x07, 0x01, 0x01
        /*0010*/ 	.byte	0x02, 0x03, 0x01, 0x00, 0x02, 0x06, 0x01, 0x00, 0x04, 0x0b, 0x08, 0x00, 0x00, 0x00, 0x00, 0x00
        /*0020*/ 	.byte	0x00, 0x00, 0x00, 0x00


//--------------------- .nv.info._ZN7cutlass13device_kernelINS_4gemm6kernel13GemmUniversalIN4cute5tupleIJiiiiEEENS1_10collective13CollectiveMmaINS1_34MainloopSm90TmaGmmaWarpSpecializedILi4ENS5_IJNS4_1CILi1EEESB_SB_EEENS1_32KernelTmaWarpSpecializedPingpongEEENS5_IJNSA_ILi64EEESF_NSA_ILi128EEEEEENS_6half_tENS5_IJlSB_lEEESI_SJ_NS4_8TiledMMAINS4_8MMA_AtomIJNS4_4SM904GMMA25MMA_64x64x16_F32F16F16_SSILNSN_5MajorE0ELSP_0ELNSN_7ScaleInE1ELSQ_1EEEEEENS4_6LayoutISC_NS5_IJNSA_ILi0EEESU_SU_EEEEENS5_IJNS4_10UnderscoreESX_SX_EEEEENS4_13SM90_TMA_LOADENS4_14ComposedLayoutINS4_7SwizzleILi3ELi4ELi3EEENS4_18smem_ptr_flag_bitsILi16EEENST_INS5_IJNSA_ILi8EEESF_EEENS5_IJSF_SB_EEEEEEEvNS4_8identityES10_S1A_vS1B_EENS_8epilogue10collective6detail29Sm90TmaWarpSpecializedAdapterINS1E_15DefaultEpilogueISI_SJ_SJ_NS1D_6thread17LinearCombinationISI_Li1EffLNS1I_9ScaleType4KindE0ELNS_15FloatRoundStyleE2ESI_EENS1_15EpilogueDefaultEEEEEvvEEEEvNT_6ParamsE --------------------------
	.section	.nv.info._ZN7cutlass13device_kernelINS_4gemm6kernel13GemmUniversalIN4cute5tupleIJiiiiEEENS1_10collective13CollectiveMmaINS1_34MainloopSm90TmaGmmaWarpSpecializedILi4ENS5_IJNS4_1CILi1EEESB_SB_EEENS1_32KernelTmaWarpSpecializedPingpongEEENS5_IJNSA_ILi64EEESF_NSA_ILi128EEEEEENS_6half_tENS5_IJlSB_lEEESI_SJ_NS4_8TiledMMAINS4_8MMA_AtomIJNS4_4SM904GMMA25MMA_64x64x16_F32F16F16_SSILNSN_5MajorE0ELSP_0ELNSN_7ScaleInE1ELSQ_1EEEEEENS4_6LayoutISC_NS5_IJNSA_ILi0EEESU_SU_EEEEENS5_IJNS4_10UnderscoreESX_SX_EEEEENS4_13SM90_TMA_LOADENS4_14ComposedLayoutINS4_7SwizzleILi3ELi4ELi3EEENS4_18smem_ptr_flag_bitsILi16EEENST_INS5_IJNSA_ILi8EEESF_EEENS5_IJSF_SB_EEEEEEEvNS4_8identityES10_S1A_vS1B_EENS_8epilogue10collective6detail29Sm90TmaWarpSpecializedAdapterINS1E_15DefaultEpilogueISI_SJ_SJ_NS1D_6thread17LinearCombinationISI_Li1EffLNS1I_9ScaleType4KindE0ELNS_15FloatRoundStyleE2ESI_EENS1_15EpilogueDefaultEEEEEvvEEEEvNT_6ParamsE,"",@"SHT_CUDA_INFO"
	.sectionflags	@""
	.align	4


	//----- nvinfo : EIATTR_CUDA_API_VERSION
	.align		4
        /*0000*/ 	.byte	0x04, 0x37
        /*0002*/ 	.short	(.L_21 - .L_20)
.L_20:
        /*0004*/ 	.word	0x00000082


	//----- nvinfo : EIATTR_KPARAM_INFO
	.align		4
.L_21:
        /*0008*/ 	.byte	0x04, 0x17
        /*000a*/ 	.short	(.L_23 - .L_22)
.L_22:
        /*000c*/ 	.word	0x00000000
        /*0010*/ 	.short	0x0000
        /*0012*/ 	.short	0x0070
        /*0014*/ 	.byte	0x00, 0xf0, 0x01, 0x10


	//----- nvinfo : EIATTR_SPARSE_MMA_MASK
	.align		4
.L_23:
        /*0018*/ 	.byte	0x03, 0x50
        /*001a*/ 	.short	0x0000


	//----- nvinfo : EIATTR_MAXREG_COUNT
	.align		4
        /*001c*/ 	.byte	0x03, 0x1b
        /*001e*/ 	.short	0x00a8


	//----- nvinfo : EIATTR_NUM_BARRIERS
	.align		4
        /*0020*/ 	.byte	0x02, 0x4c
        /*0022*/ 	.byte	0x01
	.zero		1


	//----- nvinfo : EIATTR_EXTERNS
	.align		4
        /*0024*/ 	.byte	0x04, 0x0f
        /*0026*/ 	.short	(.L_25 - .L_24)


	//   ....[0]....
	.align		4
.L_24:
        /*0028*/ 	.word	index@(__assertfail)


	//----- nvinfo : EIATTR_MERCURY_ISA_VERSION
	.align		4
.L_25:
        /*002c*/ 	.byte	0x03, 0x5f
        /*002e*/ 	.short	0x0101


	//----- nvinfo : EIATTR_INT_WARP_WIDE_INSTR_OFFSETS
	.align		4
        /*0030*/ 	.byte	0x04, 0x31
        /*0032*/ 	.short	(.L_27 - .L_26)


	//   ....[0]....
.L_26:
        /*0034*/ 	.word	0x00000470


	//   ....[1]....
        /*0038*/ 	.word	0x00000490


	//   ....[2]....
        /*003c*/ 	.word	0x00000510


	//   ....[3]....
        /*0040*/ 	.word	0x00000520


	//   ....[4]....
        /*0044*/ 	.word	0x00000530


	//   ....[5]....
        /*0048*/ 	.word	0x00000550


	//   ....[6]....
        /*004c*/ 	.word	0x000005b0


	//   ....[7]....
        /*0050*/ 	.word	0x000005d0


	//----- nvinfo : EIATTR_COOP_GROUP_MASK_REGIDS
	.align		4
.L_27:
        /*0054*/ 	.byte	0x04, 0x29
        /*0056*/ 	.short	(.L_29 - .L_28)


	//   ....[0]....
.L_28:
        /*0058*/ 	.word	0xffffffff


	//   ....[1]....
        /*005c*/ 	.word	0xffffffff


	//   ....[2]....
        /*0060*/ 	.word	0xffffffff


	//   ....[3]....
        /*0064*/ 	.word	0xffffffff


	//   ....[4]....
        /*0068*/ 	.word	0xffffffff


	//   ....[5]....
        /*006c*/ 	.word	0xffffffff


	//----- nvinfo : EIATTR_COOP_GROUP_INSTR_OFFSETS
	.align		4
.L_29:
        /*0070*/ 	.byte	0x04, 0x28
        /*0072*/ 	.short	(.L_31 - .L_30)


	//   ....[0]....
.L_30:
        /*0074*/ 	.word	0x00000050


	//   ....[1]....
        /*0078*/ 	.word	0x00000080


	//   ....[2]....
        /*007c*/ 	.word	0x00000180


	//   ....[3]....
        /*0080*/ 	.word	0x00000390


	//   ....[4]....
        /*0084*/ 	.word	0x000003d0


	//   ....[5]....
        /*0088*/ 	.word	0x00000410


	//----- nvinfo : EIATTR_REG_RECONFIG
	.align		4
.L_31:
        /*008c*/ 	.byte	0x01, 0x54
	.zero		2


	//----- nvinfo : EIATTR_SYSCALL_OFFSETS
	.align		4
        /*0090*/ 	.byte	0x04, 0x46
        /*0092*/ 	.short	(.L_33 - .L_32)


	//   ....[0]....
.L_32:
        /*0094*/ 	.word	0x000017f0


	//----- nvinfo : EIATTR_MBARRIER_INSTR_OFFSETS
	.align		4
.L_33:
        /*0098*/ 	.byte	0x04, 0x39
        /*009a*/ 	.short	(.L_35 - .L_34)


	//   ....[0]....
.L_34:
        /*009c*/ 	.word	0x00000300
        /*00a0*/ 	.word	0x000000ff
        /*00a4*/ 	.word	0x00000000
        /*00a8*/ 	.short	0x0100
        /*00aa*/ 	.byte	0x09
	.zero		1


	//   ....[1]....
        /*00ac*/ 	.word	0x00000310
        /*00b0*/ 	.word	0x000000ff
        /*00b4*/ 	.word	0x00000020
        /*00b8*/ 	.short	0x0100
        /*00ba*/ 	.byte	0x09
	.zero		1


	//   ....[2]....
        /*00bc*/ 	.word	0x00000320
        /*00c0*/ 	.word	0x000000ff
        /*00c4*/ 	.word	0x00000008
        /*00c8*/ 	.short	0x0100
        /*00ca*/ 	.byte	0x09
	.zero		1


	//   ....[3]....
        /*00cc*/ 	.word	0x00000330
        /*00d0*/ 	.word	0x000000ff
        /*00d4*/ 	.word	0x00000028
        /*00d8*/ 	.short	0x0100
        /*00da*/ 	.byte	0x09
	.zero		1


	//   ....[4]....
        /*00dc*/ 	.word	0x00000340
        /*00e0*/ 	.word	0x000000ff
        /*00e4*/ 	.word	0x00000010
        /*00e8*/ 	.short	0x0100
        /*00ea*/ 	.byte	0x09
	.zero		1


	//   ....[5]....
        /*00ec*/ 	.word	0x00000350
        /*00f0*/ 	.word	0x000000ff
        /*00f4*/ 	.word	0x00000030
        /*00f8*/ 	.short	0x0100
        /*00fa*/ 	.byte	0x09
	.zero		1


	//   ....[6]....
        /*00fc*/ 	.word	0x00000360
        /*0100*/ 	.word	0x000000ff
        /*0104*/ 	.word	0x00000018
        /*0108*/ 	.short	0x0100
        /*010a*/ 	.byte	0x09
	.zero		1


	//   ....[7]....
        /*010c*/ 	.word	0x00000370
        /*0110*/ 	.word	0x000000ff
        /*0114*/ 	.word	0x00000038
        /*0118*/ 	.short	0x0100
        /*011a*/ 	.byte	0x09
	.zero		1


	//   ....[8]....
        /*011c*/ 	.word	0x000005f0
        /*0120*/ 	.word	0x000000ff
        /*0124*/ 	.word	0x00000070
        /*0128*/ 	.short	0x0100
        /*012a*/ 	.byte	0x09
	.zero		1


	//   ....[9]....
        /*012c*/ 	.word	0x00000600
        /*0130*/ 	.word	0x000000ff
        /*0134*/ 	.word	0x00000078
        /*0138*/ 	.short	0x0100
        /*013a*/ 	.byte	0x09
	.zero		1


	//   ....[10]....
        /*013c*/ 	.word	0x00000640
        /*0140*/ 	.word	0x000000ff
        /*0144*/ 	.word	0x00000050
        /*0148*/ 	.short	0x0100
        /*014a*/ 	.byte	0x0a
	.zero		1


	//   ....[11]....
        /*014c*/ 	.word	0x00000660
        /*0150*/ 	.word	0x000000ff
        /*0154*/ 	.word	0x00000058
        /*0158*/ 	.short	0x0100
        /*015a*/ 	.byte	0x0a
	.zero		1


	//   ....[12]....
        /*015c*/ 	.word	0x00000670
        /*0160*/ 	.word	0x000000ff
        /*0164*/ 	.word	0x00000060
        /*0168*/ 	.short	0x0100
        /*016a*/ 	.byte	0x0a
	.zero		1


	//   ....[13]....
        /*016c*/ 	.word	0x00000680
        /*0170*/ 	.word	0x000000ff
        /*0174*/ 	.word	0x00000068
        /*0178*/ 	.short	0x0100
        /*017a*/ 	.byte	0x0a
	.zero		1


	//   ....[14]....
        /*017c*/ 	.word	0x000016b0
        /*0180*/ 	.word	0x0000003f
        /*0184*/ 	.word	0xfffffff8
        /*0188*/ 	.short	0x010a
        /*018a*/ 	.byte	0x3f
	.zero		1


	//   ....[15]....
        /*018c*/ 	.word	0x00001880
        /*0190*/ 	.word	0x00000003
        /*0194*/ 	.word	0x00000000
        /*0198*/ 	.short	0x010a
        /*019a*/ 	.byte	0x3f
	.zero		1


	//   ....[16]....
        /*019c*/ 	.word	0x000018c0
        /*01a0*/ 	.word	0x00000003
        /*01a4*/ 	.word	0x00000000
        /*01a8*/ 	.short	0x010a
        /*01aa*/ 	.byte	0x3f
	.zero		1


	//   ....[17]....
        /*01ac*/ 	.word	0x00001d80
        /*01b0*/ 	.word	0x000000ff
        /*01b4*/ 	.word	0x00000000
        /*01b8*/ 	.short	0x010a
        /*01ba*/ 	.byte	0x04
	.zero		1


	//   ....[18]....
        /*01bc*/ 	.word	0x00001dc0
        /*01c0*/ 	.word	0x000000ff
        /*01c4*/ 	.word	0x00000000
        /*01c8*/ 	.short	0x010a
        /*01ca*/ 	.byte	0x04
	.zero		1


	//   ....[19]....
        /*01cc*/ 	.word	0x000021f0
        /*01d0*/ 	.word	0x000000ff
        /*01d4*/ 	.word	0x00000000
        /*01d8*/ 	.short	0x0101
        /*01da*/ 	.byte	0x04
	.zero		1


	//   ....[20]....
        /*01dc*/ 	.word	0x000022e0
        /*01e0*/ 	.word	0x00000043
        /*01e4*/ 	.word	0x00000000
        /*01e8*/ 	.short	0x0101
        /*01ea*/ 	.byte	0x34
	.zero		1


	//   ....[21]....
        /*01ec*/ 	.word	0x000023a0
        /*01f0*/ 	.word	0x000000ff
        /*01f4*/ 	.word	0x00000000
        /*01f8*/ 	.short	0x0101
        /*01fa*/ 	.byte	0x04
	.zero		1


	//   ....[22]....
        /*01fc*/ 	.word	0x000023f0
        /*0200*/ 	.word	0x0000003f
        /*0204*/ 	.word	0x00000008
        /*0208*/ 	.short	0x010a
        /*020a*/ 	.byte	0x3f
	.zero		1


	//   ....[23]....
        /*020c*/ 	.word	0x000046d0
        /*0210*/ 	.word	0x00000040
        /*0214*/ 	.word	0x00000000
        /*0218*/ 	.short	0x0101
        /*021a*/ 	.byte	0x34
	.zero		1


	//   ....[24]....
        /*021c*/ 	.word	0x000050e0
        /*0220*/ 	.word	0x00000007
        /*0224*/ 	.word	0x00000020
        /*0228*/ 	.short	0x010a
        /*022a*/ 	.byte	0x3f
	.zero		1


	//   ....[25]....
        /*022c*/ 	.word	0x00005520
        /*0230*/ 	.word	0x00000003
        /*0234*/ 	.word	0x00000078
        /*0238*/ 	.short	0x0101
        /*023a*/ 	.byte	0x3f
	.zero		1


	//   ....[26]....
        /*023c*/ 	.word	0x00005c90
        /*0240*/ 	.word	0x00000007
        /*0244*/ 	.word	0x00000000
        /*0248*/ 	.short	0x010a
        /*024a*/ 	.byte	0x3f
	.zero		1


	//   ....[27]....
        /*024c*/ 	.word	0x00005d10
        /*0250*/ 	.word	0x00000009
        /*0254*/ 	.word	0x00000000
        /*0258*/ 	.short	0x010a
        /*025a*/ 	.byte	0x3f
	.zero		1


	//   ....[28]....
        /*025c*/ 	.word	0x00005da0
        /*0260*/ 	.word	0x00000006
        /*0264*/ 	.word	0x00000000
        /*0268*/ 	.short	0x010a
        /*026a*/ 	.byte	0x3f
	.zero		1


	//   ....[29]....
        /*026c*/ 	.word	0x00005e30
        /*0270*/ 	.word	0x00000003
        /*0274*/ 	.word	0x00000000
        /*0278*/ 	.short	0x010a
        /*027a*/ 	.byte	0x3f
	.zero		1


	//   ....[30]....
        /*027c*/ 	.word	0x00005e90
        /*0280*/ 	.word	0x0000003f
        /*0284*/ 	.word	0xfffffff8
        /*0288*/ 	.short	0x010a
        /*028a*/ 	.byte	0x3f
	.zero		1


	//   ....[31]....
        /*028c*/ 	.word	0x00005ee0
        /*0290*/ 	.word	0x00000003
        /*0294*/ 	.word	0x00000000
        /*0298*/ 	.short	0x010a
        /*029a*/ 	.byte	0x3f
	.zero		1


	//   ....[32]....
        /*029c*/ 	.word	0x00005f40
        /*02a0*/ 	.word	0x00000004
        /*02a4*/ 	.word	0x00000000
        /*02a8*/ 	.short	0x010a
        /*02aa*/ 	.byte	0x3f
	.zero		1


	//   ....[33]....
        /*02ac*/ 	.word	0x00005f90
        /*02b0*/ 	.word	0x0000003f
        /*02b4*/ 	.word	0x00000008
        /*02b8*/ 	.short	0x010a
        /*02ba*/ 	.byte	0x3f
	.zero		1


	//   ....[34]....
        /*02bc*/ 	.word	0x00006060
        /*02c0*/ 	.word	0x00000007
        /*02c4*/ 	.word	0x00000020
        /*02c8*/ 	.short	0x010a
        /*02ca*/ 	.byte	0x3f
	.zero		1


	//   ....[35]....
        /*02cc*/ 	.word	0x00006130
        /*02d0*/ 	.word	0x00000007
        /*02d4*/ 	.word	0x00000000
        /*02d8*/ 	.short	0x010a
        /*02da*/ 	.byte	0x3f
	.zero		1


	//   ....[36]....
        /*02dc*/ 	.word	0x00006180
        /*02e0*/ 	.word	0x00000009
        /*02e4*/ 	.word	0x00000000
        /*02e8*/ 	.short	0x010a
        /*02ea*/ 	.byte	0x3f
	.zero		1


	//   ....[37]....
        /*02ec*/ 	.word	0x000061d0
        /*02f0*/ 	.word	0x00000006
        /*02f4*/ 	.word	0x00000000
        /*02f8*/ 	.short	0x010a
        /*02fa*/ 	.byte	0x3f
	.zero		1


	//----- nvinfo : EIATTR_NUM_MBARRIERS
	.align		4
.L_35:
        /*02fc*/ 	.byte	0x03, 0x38
        /*02fe*/ 	.short	0x000e


	//----- nvinfo : EIATTR_EXIT_INSTR_OFFSETS
	.align		4
        /*0300*/ 	.byte	0x04, 0x1c
        /*0302*/ 	.short	(.L_37 - .L_36)


	//   ....[0]....
.L_36:
        /*0304*/ 	.word	0x00001240


	//   ....[1]....
        /*0308*/ 	.word	0x000012a0


	//   ....[2]....
        /*030c*/ 	.word	0x00004e10


	//   ....[3]....
        /*0310*/ 	.word	0x00004e40


	//   ....[4]....
        /*0314*/ 	.word	0x00005e80


	//----- nvinfo : EIATTR_MAX_THREADS
	.align		4
.L_37:
        /*0318*/ 	.byte	0x04, 0x05
        /*031a*/ 	.short	(.L_39 - .L_38)
.L_38:
        /*031c*/ 	.word	0x00000180
        /*0320*/ 	.word	0x00000001
        /*0324*/ 	.word	0x00000001


	//----- nvinfo : EIATTR_CRS_STACK_SIZE
	.align		4
.L_39:
        /*0328*/ 	.byte	0x04, 0x1e
        /*032a*/ 	.short	(.L_41 - .L_40)
.L_40:
        /*032c*/ 	.word	0x00000000


	//----- nvinfo : EIATTR_CBANK_PARAM_SIZE
	.align		4
.L_41:
        /*0330*/ 	.byte	0x03, 0x19
        /*0332*/ 	.short	0x0470


	//----- nvinfo : EIATTR_PARAM_CBANK
	.align		4
        /*0334*/ 	.byte	0x04, 0x0a
        /*0336*/ 	.short	(.L_43 - .L_42)
	.align		4
.L_42:
        /*0338*/ 	.word	index@(.nv.constant0._ZN7cutlass13device_kernelINS_4gemm6kernel13GemmUniversalIN4cute5tupleIJiiiiEEENS1_10collective13CollectiveMmaINS1_34MainloopSm90TmaGmmaWarpSpecializedILi4ENS5_IJNS4_1CILi1EEESB_SB_EEENS1_32KernelTmaWarpSpecializedPingpongEEENS5_IJNSA_ILi64EEESF_NSA_ILi128EEEEEENS_6half_tENS5_IJlSB_lEEESI_SJ_NS4_8TiledMMAINS4_8MMA_AtomIJNS4_4SM904GMMA25MMA_64x64x16_F32F16F16_SSILNSN_5MajorE0ELSP_0ELNSN_7ScaleInE1ELSQ_1EEEEEENS4_6LayoutISC_NS5_IJNSA_ILi0EEESU_SU_EEEEENS5_IJNS4_10UnderscoreESX_SX_EEEEENS4_13SM90_TMA_LOADENS4_14ComposedLayoutINS4_7SwizzleILi3ELi4ELi3EEENS4_18smem_ptr_flag_bitsILi16EEENST_INS5_IJNSA_ILi8EEESF_EEENS5_IJSF_SB_EEEEEEEvNS4_8identityES10_S1A_vS1B_EENS_8epilogue10collective6detail29Sm90TmaWarpSpecializedAdapterINS1E_15DefaultEpilogueISI_SJ_SJ_NS1D_6thread17LinearCombinationISI_Li1EffLNS1I_9ScaleType4KindE0ELNS_15FloatRoundStyleE2ESI_EENS1_15EpilogueDefaultEEEEEvvEEEEvNT_6ParamsE)
        /*033c*/ 	.short	0x0210
        /*033e*/ 	.short	0x0470


	//----- nvinfo : EIATTR_SW_WAR
	.align		4
.L_43:
        /*0340*/ 	.byte	0x04, 0x36
        /*0342*/ 	.short	(.L_45 - .L_44)
.L_44:
        /*0344*/ 	.word	0x00000008
.L_45:


//--------------------- .nv.callgraph             --------------------------
	.section	.nv.callgraph,"",@"SHT_CUDA_CALLGRAPH"
	.align	4
	.sectionentsize	8
	.align		4
        /*0000*/ 	.word	0x00000000
	.align		4
        /*0004*/ 	.word	0xffffffff
	.align		4
        /*0008*/ 	.word	index@(_ZN7cutlass13device_kernelINS_4gemm6kernel13GemmUniversalIN4cute5tupleIJiiiiEEENS1_10collective13CollectiveMmaINS1_34MainloopSm90TmaGmmaWarpSpecializedILi4ENS5_IJNS4_1CILi1EEESB_SB_EEENS1_32KernelTmaWarpSpecializedPingpongEEENS5_IJNSA_ILi64EEESF_NSA_ILi128EEEEEENS_6half_tENS5_IJlSB_lEEESI_SJ_NS4_8TiledMMAINS4_8MMA_AtomIJNS4_4SM904GMMA25MMA_64x64x16_F32F16F16_SSILNSN_5MajorE0ELSP_0ELNSN_7ScaleInE1ELSQ_1EEEEEENS4_6LayoutISC_NS5_IJNSA_ILi0EEESU_SU_EEEEENS5_IJNS4_10UnderscoreESX_SX_EEEEENS4_13SM90_TMA_LOADENS4_14ComposedLayoutINS4_7SwizzleILi3ELi4ELi3EEENS4_18smem_ptr_flag_bitsILi16EEENST_INS5_IJNSA_ILi8EEESF_EEENS5_IJSF_SB_EEEEEEEvNS4_8identityES10_S1A_vS1B_EENS_8epilogue10collective6detail29Sm90TmaWarpSpecializedAdapterINS1E_15DefaultEpilogueISI_SJ_SJ_NS1D_6thread17LinearCombinationISI_Li1EffLNS1I_9ScaleType4KindE0ELNS_15FloatRoundStyleE2ESI_EENS1_15EpilogueDefaultEEEEEvvEEEEvNT_6ParamsE)
	.align		4
        /*000c*/ 	.word	index@(__assertfail)
	.align		4
        /*0010*/ 	.word	0x00000000
	.align		4
        /*0014*/ 	.word	0xfffffffe
	.align		4
        /*0018*/ 	.word	0x00000000
	.align		4
        /*001c*/ 	.word	0xfffffffd
	.align		4
        /*0020*/ 	.word	0x00000000
	.align		4
        /*0024*/ 	.word	0xfffffffc


//--------------------- .nv.constant4             --------------------------
	.section	.nv.constant4,"a",@progbits
	.align	8
	.align		8
.nv.constant4:
        /*0000*/ 	.dword	__assertfail
	.align		8
        /*0008*/ 	.dword	__unnamed_1
	.align		8
        /*0010*/ 	.dword	_ZN40_INTERNAL_aaef6673_4_k_cu_fab3b8aa_222744cuda3std3__45__cpo5beginE
	.align		8
        /*0018*/ 	.dword	_ZN40_INTERNAL_aaef6673_4_k_cu_fab3b8aa_222744cuda3std3__45__cpo3endE
	.align		8
        /*0020*/ 	.dword	_ZN40_INTERNAL_aaef6673_4_k_cu_fab3b8aa_222744cuda3std3__45__cpo6cbeginE
	.align		8
        /*0028*/ 	.dword	_ZN40_INTERNAL_aaef6673_4_k_cu_fab3b8aa_222744cuda3std3__45__cpo4cendE
	.align		8
        /*0030*/ 	.dword	_ZN40_INTERNAL_aaef6673_4_k_cu_fab3b8aa_222744cuda3std3__442_GLOBAL__N__aaef6673_4_k_cu_fab3b8aa_222746ignoreE
	.align		8
        /*0038*/ 	.dword	_ZN40_INTERNAL_aaef6673_4_k_cu_fab3b8aa_222744cuda3std3__419piecewise_constructE
	.align		8
        /*0040*/ 	.dword	_ZN40_INTERNAL_aaef6673_4_k_cu_fab3b8aa_222744cuda3std3__48in_placeE
	.align		8
        /*0048*/ 	.dword	_ZN40_INTERNAL_aaef6673_4_k_cu_fab3b8aa_222744cuda3std6ranges3__45__cpo4swapE
	.align		8
        /*0050*/ 	.dword	_ZN40_INTERNAL_aaef6673_4_k_cu_fab3b8aa_222744cuda3std6ranges3__45__cpo9iter_moveE
	.align		8
        /*0058*/ 	.dword	_ZN40_INTERNAL_aaef6673_4_k_cu_fab3b8aa_222744cute7productE
	.align		8
        /*0060*/ 	.dword	_ZN40_INTERNAL_aaef6673_4_k_cu_fab3b8aa_222744cute1_E
	.align		8
        /*0068*/ 	.dword	$str$22
	.align		8
        /*0070*/ 	.dword	$str$23


//--------------------- .text._ZN7cutlass13device_kernelINS_4gemm6kernel13GemmUniversalIN4cute5tupleIJiiiiEEENS1_10collective13CollectiveMmaINS1_34MainloopSm90TmaGmmaWarpSpecializedILi4ENS5_IJNS4_1CILi1EEESB_SB_EEENS1_32KernelTmaWarpSpecializedPingpongEEENS5_IJNSA_ILi64EEESF_NSA_ILi128EEEEEENS_6half_tENS5_IJlSB_lEEESI_SJ_NS4_8TiledMMAINS4_8MMA_AtomIJNS4_4SM904GMMA25MMA_64x64x16_F32F16F16_SSILNSN_5MajorE0ELSP_0ELNSN_7ScaleInE1ELSQ_1EEEEEENS4_6LayoutISC_NS5_IJNSA_ILi0EEESU_SU_EEEEENS5_IJNS4_10UnderscoreESX_SX_EEEEENS4_13SM90_TMA_LOADENS4_14ComposedLayoutINS4_7SwizzleILi3ELi4ELi3EEENS4_18smem_ptr_flag_bitsILi16EEENST_INS5_IJNSA_ILi8EEESF_EEENS5_IJSF_SB_EEEEEEEvNS4_8identityES10_S1A_vS1B_EENS_8epilogue10collective6detail29Sm90TmaWarpSpecializedAdapterINS1E_15DefaultEpilogueISI_SJ_SJ_NS1D_6thread17LinearCombinationISI_Li1EffLNS1I_9ScaleType4KindE0ELNS_15FloatRoundStyleE2ESI_EENS1_15EpilogueDefaultEEEEEvvEEEEvNT_6ParamsE --------------------------
	.section	.text._ZN7cutlass13device_kernelINS_4gemm6kernel13GemmUniversalIN4cute5tupleIJiiiiEEENS1_10collective13CollectiveMmaINS1_34MainloopSm90TmaGmmaWarpSpecializedILi4ENS5_IJNS4_1CILi1EEESB_SB_EEENS1_32KernelTmaWarpSpecializedPingpongEEENS5_IJNSA_ILi64EEESF_NSA_ILi128EEEEEENS_6half_tENS5_IJlSB_lEEESI_SJ_NS4_8TiledMMAINS4_8MMA_AtomIJNS4_4SM904GMMA25MMA_64x64x16_F32F16F16_SSILNSN_5MajorE0ELSP_0ELNSN_7ScaleInE1ELSQ_1EEEEEENS4_6LayoutISC_NS5_IJNSA_ILi0EEESU_SU_EEEEENS5_IJNS4_10UnderscoreESX_SX_EEEEENS4_13SM90_TMA_LOADENS4_14ComposedLayoutINS4_7SwizzleILi3ELi4ELi3EEENS4_18smem_ptr_flag_bitsILi16EEENST_INS5_IJNSA_ILi8EEESF_EEENS5_IJSF_SB_EEEEEEEvNS4_8identityES10_S1A_vS1B_EENS_8epilogue10collective6detail29Sm90TmaWarpSpecializedAdapterINS1E_15DefaultEpilogueISI_SJ_SJ_NS1D_6thread17LinearCombinationISI_Li1EffLNS1I_9ScaleType4KindE0ELNS_15FloatRoundStyleE2ESI_EENS1_15EpilogueDefaultEEEEEvvEEEEvNT_6ParamsE,"ax",@progbits
	.align	128
.text._ZN7cutlass13device_kernelINS_4gemm6kernel13GemmUniversalIN4cute5tupleIJiiiiEEENS1_10collective13CollectiveMmaINS1_34MainloopSm90TmaGmmaWarpSpecializedILi4ENS5_IJNS4_1CILi1EEESB_SB_EEENS1_32KernelTmaWarpSpecializedPingpongEEENS5_IJNSA_ILi64EEESF_NSA_ILi128EEEEEENS_6half_tENS5_IJlSB_lEEESI_SJ_NS4_8TiledMMAINS4_8MMA_AtomIJNS4_4SM904GMMA25MMA_64x64x16_F32F16F16_SSILNSN_5MajorE0ELSP_0ELNSN_7ScaleInE1ELSQ_1EEEEEENS4_6LayoutISC_NS5_IJNSA_ILi0EEESU_SU_EEEEENS5_IJNS4_10UnderscoreESX_SX_EEEEENS4_13SM90_TMA_LOADENS4_14ComposedLayoutINS4_7SwizzleILi3ELi4ELi3EEENS4_18smem_ptr_flag_bitsILi16EEENST_INS5_IJNSA_ILi8EEESF_EEENS5_IJSF_SB_EEEEEEEvNS4_8identityES10_S1A_vS1B_EENS_8epilogue10collective6detail29Sm90TmaWarpSpecializedAdapterINS1E_15DefaultEpilogueISI_SJ_SJ_NS1D_6thread17LinearCombinationISI_Li1EffLNS1I_9ScaleType4KindE0ELNS_15FloatRoundStyleE2ESI_EENS1_15EpilogueDefaultEEEEEvvEEEEvNT_6ParamsE:
        .type           _ZN7cutlass13device_kernelINS_4gemm6kernel13GemmUniversalIN4cute5tupleIJiiiiEEENS1_10collective13CollectiveMmaINS1_34MainloopSm90TmaGmmaWarpSpecializedILi4ENS5_IJNS4_1CILi1EEESB_SB_EEENS1_32KernelTmaWarpSpecializedPingpongEEENS5_IJNSA_ILi64EEESF_NSA_ILi128EEEEEENS_6half_tENS5_IJlSB_lEEESI_SJ_NS4_8TiledMMAINS4_8MMA_AtomIJNS4_4SM904GMMA25MMA_64x64x16_F32F16F16_SSILNSN_5MajorE0ELSP_0ELNSN_7ScaleInE1ELSQ_1EEEEEENS4_6LayoutISC_NS5_IJNSA_ILi0EEESU_SU_EEEEENS5_IJNS4_10UnderscoreESX_SX_EEEEENS4_13SM90_TMA_LOADENS4_14ComposedLayoutINS4_7SwizzleILi3ELi4ELi3EEENS4_18smem_ptr_flag_bitsILi16EEENST_INS5_IJNSA_ILi8EEESF_EEENS5_IJSF_SB_EEEEEEEvNS4_8identityES10_S1A_vS1B_EENS_8epilogue10collective6detail29Sm90TmaWarpSpecializedAdapterINS1E_15DefaultEpilogueISI_SJ_SJ_NS1D_6thread17LinearCombinationISI_Li1EffLNS1I_9ScaleType4KindE0ELNS_15FloatRoundStyleE2ESI_EENS1_15EpilogueDefaultEEEEEvvEEEEvNT_6ParamsE,@function
        .size           _ZN7cutlass13device_kernelINS_4gemm6kernel13GemmUniversalIN4cute5tupleIJiiiiEEENS1_10collective13CollectiveMmaINS1_34MainloopSm90TmaGmmaWarpSpecializedILi4ENS5_IJNS4_1CILi1EEESB_SB_EEENS1_32KernelTmaWarpSpecializedPingpongEEENS5_IJNSA_ILi64EEESF_NSA_ILi128EEEEEENS_6half_tENS5_IJlSB_lEEESI_SJ_NS4_8TiledMMAINS4_8MMA_AtomIJNS4_4SM904GMMA25MMA_64x64x16_F32F16F16_SSILNSN_5MajorE0ELSP_0ELNSN_7ScaleInE1ELSQ_1EEEEEENS4_6LayoutISC_NS5_IJNSA_ILi0EEESU_SU_EEEEENS5_IJNS4_10UnderscoreESX_SX_EEEEENS4_13SM90_TMA_LOADENS4_14ComposedLayoutINS4_7SwizzleILi3ELi4ELi3EEENS4_18smem_ptr_flag_bitsILi16EEENST_INS5_IJNSA_ILi8EEESF_EEENS5_IJSF_SB_EEEEEEEvNS4_8identityES10_S1A_vS1B_EENS_8epilogue10collective6detail29Sm90TmaWarpSpecializedAdapterINS1E_15DefaultEpilogueISI_SJ_SJ_NS1D_6thread17LinearCombinationISI_Li1EffLNS1I_9ScaleType4KindE0ELNS_15FloatRoundStyleE2ESI_EENS1_15EpilogueDefaultEEEEEvvEEEEvNT_6ParamsE,(.L_x_132 - _ZN7cutlass13device_kernelINS_4gemm6kernel13GemmUniversalIN4cute5tupleIJiiiiEEENS1_10collective13CollectiveMmaINS1_34MainloopSm90TmaGmmaWarpSpecializedILi4ENS5_IJNS4_1CILi1EEESB_SB_EEENS1_32KernelTmaWarpSpecializedPingpongEEENS5_IJNSA_ILi64EEESF_NSA_ILi128EEEEEENS_6half_tENS5_IJlSB_lEEESI_SJ_NS4_8TiledMMAINS4_8MMA_AtomIJNS4_4SM904GMMA25MMA_64x64x16_F32F16F16_SSILNSN_5MajorE0ELSP_0ELNSN_7ScaleInE1ELSQ_1EEEEEENS4_6LayoutISC_NS5_IJNSA_ILi0EEESU_SU_EEEEENS5_IJNS4_10UnderscoreESX_SX_EEEEENS4_13SM90_TMA_LOADENS4_14ComposedLayoutINS4_7SwizzleILi3ELi4ELi3EEENS4_18smem_ptr_flag_bitsILi16EEENST_INS5_IJNSA_ILi8EEESF_EEENS5_IJSF_SB_EEEEEEEvNS4_8identityES10_S1A_vS1B_EENS_8epilogue10collective6detail29Sm90TmaWarpSpecializedAdapterINS1E_15DefaultEpilogueISI_SJ_SJ_NS1D_6thread17LinearCombinationISI_Li1EffLNS1I_9ScaleType4KindE0ELNS_15FloatRoundStyleE2ESI_EENS1_15EpilogueDefaultEEEEEvvEEEEvNT_6ParamsE)
        .other          _ZN7cutlass13device_kernelINS_4gemm6kernel13GemmUniversalIN4cute5tupleIJiiiiEEENS1_10collective13CollectiveMmaINS1_34MainloopSm90TmaGmmaWarpSpecializedILi4ENS5_IJNS4_1CILi1EEESB_SB_EEENS1_32KernelTmaWarpSpecializedPingpongEEENS5_IJNSA_ILi64EEESF_NSA_ILi128EEEEEENS_6half_tENS5_IJlSB_lEEESI_SJ_NS4_8TiledMMAINS4_8MMA_AtomIJNS4_4SM904GMMA25MMA_64x64x16_F32F16F16_SSILNSN_5MajorE0ELSP_0ELNSN_7ScaleInE1ELSQ_1EEEEEENS4_6LayoutISC_NS5_IJNSA_ILi0EEESU_SU_EEEEENS5_IJNS4_10UnderscoreESX_SX_EEEEENS4_13SM90_TMA_LOADENS4_14ComposedLayoutINS4_7SwizzleILi3ELi4ELi3EEENS4_18smem_ptr_flag_bitsILi16EEENST_INS5_IJNSA_ILi8EEESF_EEENS5_IJSF_SB_EEEEEEEvNS4_8identityES10_S1A_vS1B_EENS_8epilogue10collective6detail29Sm90TmaWarpSpecializedAdapterINS1E_15DefaultEpilogueISI_SJ_SJ_NS1D_6thread17LinearCombinationISI_Li1EffLNS1I_9ScaleType4KindE0ELNS_15FloatRoundStyleE2ESI_EENS1_15EpilogueDefaultEEEEEvvEEEEvNT_6ParamsE,@"STO_CUDA_ENTRY STV_DEFAULT"
_ZN7cutlass13device_kernelINS_4gemm6kernel13GemmUniversalIN4cute5tupleIJiiiiEEENS1_10collective13CollectiveMmaINS1_34MainloopSm90TmaGmmaWarpSpecializedILi4ENS5_IJNS4_1CILi1EEESB_SB_EEENS1_32KernelTmaWarpSpecializedPingpongEEENS5_IJNSA_ILi64EEESF_NSA_ILi128EEEEEENS_6half_tENS5_IJlSB_lEEESI_SJ_NS4_8TiledMMAINS4_8MMA_AtomIJNS4_4SM904GMMA25MMA_64x64x16_F32F16F16_SSILNSN_5MajorE0ELSP_0ELNSN_7ScaleInE1ELSQ_1EEEEEENS4_6LayoutISC_NS5_IJNSA_ILi0EEESU_SU_EEEEENS5_IJNS4_10UnderscoreESX_SX_EEEEENS4_13SM90_TMA_LOADENS4_14ComposedLayoutINS4_7SwizzleILi3ELi4ELi3EEENS4_18smem_ptr_flag_bitsILi16EEENST_INS5_IJNSA_ILi8EEESF_EEENS5_IJSF_SB_EEEEEEEvNS4_8identityES10_S1A_vS1B_EENS_8epilogue10collective6detail29Sm90TmaWarpSpecializedAdapterINS1E_15DefaultEpilogueISI_SJ_SJ_NS1D_6thread17LinearCombinationISI_Li1EffLNS1I_9ScaleType4KindE0ELNS_15FloatRoundStyleE2ESI_EENS1_15EpilogueDefaultEEEEEvvEEEEvNT_6ParamsE:
[----:B------:R-:W0:Y:S01]  /*0000*/  LDC R1, c[0x0][0x28] ;  /* 0x00000a00ff017b82 */ /* 0x000e220000000800 */
[----:B------:R-:W1:Y:S01]  /*0010*/  S2R R4, SR_TID.X ;  /* 0x0000000000047919 */ /* 0x000e620000002100 */
[----:B------:R-:W-:Y:S01]  /*0020*/  ELECT P0, URZ, PT ;  /* 0x00000000003f782f */ /* 0x000fe20003800000 */
[----:B------:R-:W-:Y:S01]  /*0030*/  BSSY B0, `(.L_x_0) ;  /* 0x0000014000007945 */ /* 0x000fe20003800000 */
[----:B-1----:R-:W-:-:S05]  /*0040*/  SHF.R.U32.HI R0, RZ, 0x5, R4 ;  /* 0x00000005ff007819 */ /* 0x002fca0000011604 */
[----:B------:R-:W1:Y:S02]  /*0050*/  SHFL.IDX PT, R2, R0, RZ, 0x1f ;  /* 0x00001fff00027589 */ /* 0x000e6400000e0000 */
[----:B-1----:R-:W-:Y:S02]  /*0060*/  R2UR UR8, R2 ;  /* 0x00000000020872ca */ /* 0x002fe400000e0000 */
[----:B------:R-:W-:-:S05]  /*0070*/  SHF.R.U32.HI R2, RZ, 0x7, R4 ;  /* 0x00000007ff027819 */ /* 0x000fca0000011604 */
[----:B------:R1:W2:Y:S06]  /*0080*/  SHFL.IDX PT, R3, R2, RZ, 0x1f ;  /* 0x00001fff02037589 */ /* 0x0002ac00000e0000 */
[----:B------:R-:W-:Y:S02]  /*0090*/  USHF.R.S32.HI UR4, URZ, 0x1f, UR8 ;  /* 0x0000001f3f047899 */ /* 0x000fe40008011408 */
[----:B------:R-:W-:Y:S02]  /*00a0*/  ISETP.NE.OR P0, PT, RZ, UR8, !P0 ;  /* 0x00000008ff007c0c */ /* 0x000fe4000c705670 */
[----:B------:R-:W-:-:S04]  /*00b0*/  ULEA.HI UR4, UR4, UR8, URZ, 0x2 ;  /* 0x0000000804047291 */ /* 0x000fc8000f8f103f */
[----:B------:R-:W-:-:S04]  /*00c0*/  ULOP3.LUT UR4, UR4, 0xfffffffc, URZ, 0xc0, !UPT ;  /* 0xfffffffc04047892 */ /* 0x000fc8000f8ec03f */
[----:B------:R-:W-:-:S03]  /*00d0*/  UIADD3 UR8, UR8, -UR4, URZ ;  /* 0x8000000408087290 */ /* 0x000fc6000fffe03f */
[----:B01----:R-:W-:Y:S09]  /*00e0*/  @P0 BRA `(.L_x_1) ;  /* 0x0000000000200947 */ /* 0x003ff20003800000 */
[----:B------:R-:W-:Y:S02]  /*00f0*/  ULDC.64 UR4, c[0x0][0x198] ;  /* 0x0000660000047ab9 */ /* 0x000fe40000000a00 */
[----:B------:R-:W-:Y:S02]  /*0100*/  UIADD3 UR6, UP0, UR4, 0xf0, URZ ;  /* 0x000000f004067890 */ /* 0x000fe4000ff1e03f */
[----:B------:R-:W-:Y:S02]  /*0110*/  UIADD3 UR4, UP1, UR4, 0x1f0, URZ ;  /* 0x000001f004047890 */ /* 0x000fe4000ff3e03f */
[----:B------:R-:W-:Y:S02]  /*0120*/  UIADD3.X UR7, URZ, UR5, URZ, UP0, !UPT ;  /* 0x000000053f077290 */ /* 0x000fe400087fe43f */
[----:B------:R-:W-:-:S07]  /*0130*/  UIADD3.X UR5, URZ, UR5, URZ, UP1, !UPT ;  /* 0x000000053f057290 */ /* 0x000fce0008ffe43f */
[----:B------:R0:W-:Y:S02]  /*0140*/  UTMACCTL.PF [UR6] ;  /* 0x00000000060079b9 */ /* 0x0001e40008040000 */
[----:B------:R0:W-:Y:S02]  /*0150*/  UTMACCTL.PF [UR4] ;  /* 0x00000000040079b9 */ /* 0x0001e40008040000 */
[----:B0-----:R-:W-:Y:S01]  /*0160*/  NOP ;  /* 0x0000000000007918 */ /* 0x001fe20000000000 */
.L_x_1:
[----:B------:R-:W-:Y:S05]  /*0170*/  BSYNC B0 ;  /* 0x0000000000007941 */ /* 0x000fea0003800000 */
.L_x_0:
[----:B------:R-:W0:Y:S01]  /*0180*/  SHFL.IDX PT, R5, R0, RZ, 0x1f ;  /* 0x00001fff00057589 */ /* 0x000e2200000e0000 */
[----:B--2---:R-:W-:Y:S01]  /*0190*/  R2UR UR15, R3 ;  /* 0x00000000030f72ca */ /* 0x004fe200000e0000 */
[----:B------:R-:W-:-:S04]  /*01a0*/  UISETP.NE.AND UP0, UPT, UR8, 0x3, UPT ;  /* 0x000000030800788c */ /* 0x000fc8000bf05270 */
[----:B------:R-:W-:-:S08]  /*01b0*/  UISETP.EQ.OR UP0, UPT, UR8, URZ, !UP0 ;  /* 0x0000003f0800728c */ /* 0x000fd0000c702670 */
[----:B------:R-:W-:Y:S02]  /*01c0*/  UIADD3 UR18, UR15, -0x1, URZ ;  /* 0xffffffff0f127890 */ /* 0x000fe4000fffe03f */
[----:B------:R-:W-:Y:S02]  /*01d0*/  UISETP.EQ.AND UP0, UPT, UR15, URZ, UP0 ;  /* 0x0000003f0f00728c */ /* 0x000fe40008702270 */
[----:B------:R-:W-:Y:S02]  /*01e0*/  UISETP.GE.U32.AND UP1, UPT, UR18, 0x2, UPT ;  /* 0x000000021200788c */ /* 0x000fe4000bf26070 */
[----:B------:R-:W-:Y:S01]  /*01f0*/  USEL UR40, URZ, 0x1, !UP0 ;  /* 0x000000013f287887 */ /* 0x000fe2000c000000 */
[----:B0-----:R-:W-:-:S03]  /*0200*/  ISETP.NE.AND P0, PT, R5, RZ, PT ;  /* 0x000000ff0500720c */ /* 0x001fc60003f05270 */
[----:B------:R-:W-:-:S10]  /*0210*/  USEL UR40, UR40, 0x2, UP1 ;  /* 0x0000000228287887 */ /* 0x000fd40008800000 */
[----:B------:R-:W-:Y:S05]  /*0220*/  @P0 BRA `(.L_x_2) ;  /* 0x0000000000580947 */ /* 0x000fea0003800000 */
[----:B------:R-:W0:Y:S01]  /*0230*/  S2UR UR9, SR_CgaCtaId ;  /* 0x00000000000979c3 */ /* 0x000e220000008800 */
[----:B------:R-:W-:Y:S01]  /*0240*/  UMOV UR4, 0x400 ;  /* 0x0000040000047882 */ /* 0x000fe20000000000 */
[----:B------:R-:W-:Y:S01]  /*0250*/  UMOV UR5, 0x1 ;  /* 0x0000000100057882 */ /* 0x000fe20000000000 */
[----:B------:R-:W-:Y:S01]  /*0260*/  UMOV UR6, 0x80 ;  /* 0x0000008000067882 */ /* 0x000fe20000000000 */
[----:B------:R-:W-:Y:S01]  /*0270*/  ELECT P0, URZ, PT ;  /* 0x00000000003f782f */ /* 0x000fe20003800000 */
[----:B------:R-:W-:-:S04]  /*0280*/  UIADD3 UR6, -UR6, 0x100000, URZ ;  /* 0x0010000006067890 */ /* 0x000fc8000fffe13f */
[----:B------:R-:W-:Y:S02]  /*0290*/  USHF.L.U32 UR7, UR6, 0xb, URZ ;  /* 0x0000000b06077899 */ /* 0x000fe4000800063f */
[----:B------:R-:W-:Y:S02]  /*02a0*/  USHF.L.U32 UR6, UR6, 0x1, URZ ;  /* 0x0000000106067899 */ /* 0x000fe4000800063f */
[----:B0-----:R-:W-:Y:S02]  /*02b0*/  ULEA UR9, UR9, UR4, 0x18 ;  /* 0x0000000409097291 */ /* 0x001fe4000f8ec03f */
[----:B------:R-:W-:-:S04]  /*02c0*/  UIADD3 UR4, -UR5, 0x100000, URZ ;  /* 0x0010000005047890 */ /* 0x000fc8000fffe13f */
[----:B------:R-:W-:Y:S02]  /*02d0*/  USHF.L.U32 UR5, UR4, 0xb, URZ ;  /* 0x0000000b04057899 */ /* 0x000fe4000800063f */
[----:B------:R-:W-:Y:S01]  /*02e0*/  USHF.L.U32 UR4, UR4, 0x1, URZ ;  /* 0x0000000104047899 */ /* 0x000fe2000800063f */
[----:B------:R-:W0:Y:S11]  /*02f0*/  FENCE.VIEW.ASYNC.S ;  /* 0x00000000000073c6 */ /* 0x000e360000000000 */
[----:B0-----:R0:W1:Y:S01]  /*0300*/  SYNCS.EXCH.64 URZ, [UR9], UR4 ;  /* 0x00000004093f75b2 */ /* 0x0010620008000100 */
[----:B------:R0:W2:Y:S01]  /*0310*/  SYNCS.EXCH.64 URZ, [UR9+0x20], UR6 ;  /* 0x00002006093f75b2 */ /* 0x0000a20008000100 */
[----:B------:R0:W3:Y:S01]  /*0320*/  SYNCS.EXCH.64 URZ, [UR9+0x8], UR4 ;  /* 0x00000804093f75b2 */ /* 0x0000e20008000100 */
[----:B------:R0:W4:Y:S01]  /*0330*/  SYNCS.EXCH.64 URZ, [UR9+0x28], UR6 ;  /* 0x00002806093f75b2 */ /* 0x0001220008000100 */
[----:B------:R0:W0:Y:S01]  /*0340*/  SYNCS.EXCH.64 URZ, [UR9+0x10], UR4 ;  /* 0x00001004093f75b2 */ /* 0x0000220008000100 */
[----:B------:R0:W0:Y:S01]  /*0350*/  SYNCS.EXCH.64 URZ, [UR9+0x30], UR6 ;  /* 0x00003006093f75b2 */ /* 0x0000220008000100 */
[----:B------:R0:W0:Y:S01]  /*0360*/  SYNCS.EXCH.64 URZ, [UR9+0x18], UR4 ;  /* 0x00001804093f75b2 */ /* 0x0000220008000100 */
[----:B------:R0:W0:Y:S01]  /*0370*/  SYNCS.EXCH.64 URZ, [UR9+0x38], UR6 ;  /* 0x00003806093f75b2 */ /* 0x0000220008000100 */
[----:B------:R-:W-:Y:S01]  /*0380*/  NOP ;  /* 0x0000000000007918 */ /* 0x000fe20000000000 */
.L_x_2:
[----:B------:R-:W5:Y:S01]  /*0390*/  SHFL.IDX PT, R5, R0, RZ, 0x1f ;  /* 0x00001fff00057589 */ /* 0x000f6200000e0000 */
[----:B------:R-:W-:Y:S01]  /*03a0*/  ELECT P0, URZ, PT ;  /* 0x00000000003f782f */ /* 0x000fe20003800000 */
[----:B------:R-:W-:Y:S01]  /*03b0*/  NOP ;  /* 0x0000000000007918 */ /* 0x000fe20000000000 */
[----:B------:R-:W-:Y:S01]  /*03c0*/  ELECT P1, URZ, PT ;  /* 0x00000000003f782f */ /* 0x000fe20003820000 */
[----:B------:R-:W1:Y:S01]  /*03d0*/  SHFL.IDX PT, R3, R0, RZ, 0x1f ;  /* 0x00001fff00037589 */ /* 0x000e6200000e0000 */
[----:B0-----:R-:W-:Y:S01]  /*03e0*/  UMOV UR4, 0x20 ;  /* 0x0000002000047882 */ /* 0x001fe20000000000 */
[----:B------:R-:W-:Y:S01]  /*03f0*/  UMOV UR12, 0x80 ;  /* 0x00000080000c7882 */ /* 0x000fe20000000000 */
[----:B------:R-:W-:Y:S01]  /*0400*/  NOP ;  /* 0x0000000000007918 */ /* 0x000fe20000000000 */
[----:B------:R0:W0:Y:S01]  /*0410*/  SHFL.IDX PT, R63, R2, RZ, 0x1f ;  /* 0x00001fff023f7589 */ /* 0x00002200000e0000 */
[----:B------:R-:W-:Y:S01]  /*0420*/  ULDC.64 UR56, c[0x0][0x208] ;  /* 0x0000820000387ab9 */ /* 0x000fe20000000a00 */
[----:B-----5:R-:W-:-:S02]  /*0430*/  ISETP.NE.OR P0, PT, R5, RZ, !P0 ;  /* 0x000000ff0500720c */ /* 0x020fc40004705670 */
[----:B-1----:R-:W-:Y:S02]  /*0440*/  ISETP.NE.OR P1, PT, R3, RZ, !P1 ;  /* 0x000000ff0300720c */ /* 0x002fe40004f25670 */
[----:B------:R-:W-:-:S04]  /*0450*/  SHF.R.S32.HI R3, RZ, 0x1f, R4 ;  /* 0x0000001fff037819 */ /* 0x000fc80000011404 */
[----:B------:R-:W-:-:S05]  /*0460*/  LEA.HI R3, R3, R4, RZ, 0x7 ;  /* 0x0000000403037211 */ /* 0x000fca00078f38ff */
[----:B------:R-:W-:Y:S01]  /*0470*/  VOTEU.ALL UP0, P0 ;  /* 0x00000000003f7886 */ /* 0x000fe20000000000 */
[----:B------:R-:W-:Y:S01]  /*0480*/  LOP3.LUT R3, R3, 0xffffff80, RZ, 0xc0, !PT ;  /* 0xffffff8003037812 */ /* 0x000fe200078ec0ff */
[----:B------:R-:W-:-:S03]  /*0490*/  VOTEU.ALL UP1, P1 ;  /* 0x00000000003f7886 */ /* 0x000fc60000820000 */
[----:B------:R-:W1:Y:S01]  /*04a0*/  @!UP0 S2UR UR7, SR_CgaCtaId ;  /* 0x00000000000789c3 */ /* 0x000e620000008800 */
[----:B------:R-:W-:Y:S01]  /*04b0*/  @!UP0 UMOV UR6, 0x400 ;  /* 0x0000040000068882 */ /* 0x000fe20000000000 */
[----:B------:R-:W-:-:S04]  /*04c0*/  @!UP0 UIADD3 UR4, -UR4, 0x100000, URZ ;  /* 0x0010000004048890 */ /* 0x000fc8000fffe13f */
[----:B------:R-:W-:Y:S02]  /*04d0*/  @!UP0 USHF.L.U32 UR5, UR4, 0xb, URZ ;  /* 0x0000000b04058899 */ /* 0x000fe4000800063f */
[----:B------:R-:W-:Y:S01]  /*04e0*/  @!UP0 USHF.L.U32 UR4, UR4, 0x1, URZ ;  /* 0x0000000104048899 */ /* 0x000fe2000800063f */
[----:B------:R-:W-:Y:S01]  /*04f0*/  IMAD.IADD R3, R4, 0x1, -R3 ;  /* 0x0000000104037824 */ /* 0x000fe200078e0a03 */
[----:B------:R-:W-:Y:S01]  /*0500*/  @!UP1 UMOV UR10, 0x400 ;  /* 0x00000400000a9882 */ /* 0x000fe20000000000 */
[----:B------:R-:W-:Y:S01]  /*0510*/  VOTEU.ALL UP2, P1 ;  /* 0x00000000003f7886 */ /* 0x000fe20000840000 */
[----:B------:R-:W-:Y:S01]  /*0520*/  VOTEU.ALL UP3, P1 ;  /* 0x00000000003f7886 */ /* 0x000fe20000860000 */
[----:B------:R-:W-:Y:S01]  /*0530*/  VOTEU.ALL UP4, P1 ;  /* 0x00000000003f7886 */ /* 0x000fe20000880000 */
[----:B------:R-:W5:Y:S01]  /*0540*/  @!UP1 S2UR UR11, SR_CgaCtaId ;  /* 0x00000000000b99c3 */ /* 0x000f620000008800 */
[----:B------:R-:W-:Y:S01]  /*0550*/  VOTEU.ALL UP5, P1 ;  /* 0x00000000003f7886 */ /* 0x000fe200008a0000 */
[----:B------:R-:W-:Y:S01]  /*0560*/  ISETP.NE.AND P1, PT, RZ, UR15, PT ;  /* 0x0000000fff007c0c */ /* 0x000fe2000bf25270 */
[----:B-1----:R-:W-:-:S02]  /*0570*/  @!UP0 ULEA UR9, UR7, UR6, 0x18 ;  /* 0x0000000607098291 */ /* 0x002fc4000f8ec03f */
[----:B------:R-:W-:-:S04]  /*0580*/  @!UP1 UIADD3 UR6, -UR12, 0x100000, URZ ;  /* 0x001000000c069890 */ /* 0x000fc8000fffe13f */
[----:B------:R-:W-:Y:S02]  /*0590*/  @!UP1 USHF.L.U32 UR7, UR6, 0xb, URZ ;  /* 0x0000000b06079899 */ /* 0x000fe4000800063f */
[----:B------:R-:W-:Y:S01]  /*05a0*/  @!UP1 USHF.L.U32 UR6, UR6, 0x1, URZ ;  /* 0x0000000106069899 */ /* 0x000fe2000800063f */
[----:B------:R-:W-:Y:S01]  /*05b0*/  VOTEU.ALL UP0, P0 ;  /* 0x00000000003f7886 */ /* 0x000fe20000000000 */
[----:B-----5:R-:W-:Y:S01]  /*05c0*/  @!UP1 ULEA UR10, UR11, UR10, 0x18 ;  /* 0x0000000a0b0a9291 */ /* 0x020fe2000f8ec03f */
[----:B------:R-:W-:Y:S01]  /*05d0*/  VOTEU.ALL UP1, P0 ;  /* 0x00000000003f7886 */ /* 0x000fe20000020000 */
[----:B------:R-:W1:Y:S02]  /*05e0*/  FENCE.VIEW.ASYNC.S ;  /* 0x00000000000073c6 */ /* 0x000e640000000000 */
[----:B-1----:R-:W2:Y:S02]  /*05f0*/  @!UP0 SYNCS.EXCH.64 URZ, [UR9+0x70], UR4 ;  /* 0x00007004093f85b2 */ /* 0x002ea40008000100 */
[----:B------:R1:W2:Y:S01]  /*0600*/  @!UP1 SYNCS.EXCH.64 URZ, [UR9+0x78], UR4 ;  /* 0x00007804093f95b2 */ /* 0x0002a20008000100 */
[----:B------:R-:W-:Y:S01]  /*0610*/  NOP ;  /* 0x0000000000007918 */ /* 0x000fe20000000000 */
[----:B-1----:R-:W-:-:S02]  /*0620*/  ULDC.64 UR4, c[0x0][0x598] ;  /* 0x0001660000047ab9 */ /* 0x002fc40000000a00 */
[----:B------:R-:W-:Y:S02]  /*0630*/  ISETP.NE.U32.AND P0, PT, RZ, UR4, PT ;  /* 0x00000004ff007c0c */ /* 0x000fe4000bf05070 */
[----:B------:R1:W2:Y:S02]  /*0640*/  @!UP2 SYNCS.EXCH.64 URZ, [UR10+0x50], UR6 ;  /* 0x000050060a3fa5b2 */ /* 0x0002a40008000100 */
[----:B------:R-:W-:Y:S01]  /*0650*/  ISETP.NE.AND.EX P0, PT, RZ, UR5, PT, P0 ;  /* 0x00000005ff007c0c */ /* 0x000fe2000bf05300 */
[----:B------:R1:W2:Y:S01]  /*0660*/  @!UP3 SYNCS.EXCH.64 URZ, [UR10+0x58], UR6 ;  /* 0x000058060a3fb5b2 */ /* 0x0002a20008000100 */
[----:B------:R1:W2:Y:S01]  /*0670*/  @!UP4 SYNCS.EXCH.64 URZ, [UR10+0x60], UR6 ;  /* 0x000060060a3fc5b2 */ /* 0x0002a20008000100 */
[----:B------:R1:W2:Y:S01]  /*0680*/  @!UP5 SYNCS.EXCH.64 URZ, [UR10+0x68], UR6 ;  /* 0x000068060a3fd5b2 */ /* 0x0002a20008000100 */
[----:B------:R-:W-:Y:S01]  /*0690*/  NOP ;  /* 0x0000000000007918 */ /* 0x000fe20000000000 */
[----:B--234-:R-:W-:Y:S08]  /*06a0*/  BAR.SYNC.DEFER_BLOCKING 0x0 ;  /* 0x0000000000007b1d */ /* 0x01cff00000010000 */
[----:B01----:R-:W-:Y:S05]  /*06b0*/  @!P0 BRA `(.L_x_3) ;  /* 0x00000000001c8947 */ /* 0x003fea0003800000 */
[----:B------:R-:W0:Y:S02]  /*06c0*/  LDC.64 R6, c[0x0][0x598] ;  /* 0x00016600ff067b82 */ /* 0x000e240000000a00 */
[----:B0-----:R-:W2:Y:S02]  /*06d0*/  LDG.E.64 R6, desc[UR56][R6.64] ;  /* 0x0000003806067981 */ /* 0x001ea4000c1e1b00 */
[----:B--2---:R-:W-:-:S04]  /*06e0*/  ISETP.NE.U32.AND P0, PT, R6, RZ, PT ;  /* 0x000000ff0600720c */ /* 0x004fc80003f05070 */
[----:B------:R-:W-:-:S13]  /*06f0*/  ISETP.NE.AND.EX P0, PT, R7, RZ, PT, P0 ;  /* 0x000000ff0700720c */ /* 0x000fda0003f05300 */
[----:B------:R-:W-:Y:S05]  /*0700*/  @!P0 BRA `(.L_x_3) ;  /* 0x0000000000088947 */ /* 0x000fea0003800000 */
[----:B------:R1:W5:Y:S01]  /*0710*/  LD.E R22, desc[UR56][R6.64] ;  /* 0x0000003806167980 */ /* 0x000362000c101900 */
[----:B------:R-:W-:Y:S05]  /*0720*/  BRA `(.L_x_4) ;  /* 0x0000000000247947 */ /* 0x000fea0003800000 */
.L_x_3:
[----:B------:R-:W-:Y:S02]  /*0730*/  ULDC.64 UR4, c[0x0][0x588] ;  /* 0x0001620000047ab9 */ /* 0x000fe40000000a00 */
[----:B------:R-:W-:-:S04]  /*0740*/  ISETP.NE.U32.AND P0, PT, RZ, UR4, PT ;  /* 0x00000004ff007c0c */ /* 0x000fc8000bf05070 */
[----:B------:R-:W-:-:S13]  /*0750*/  ISETP.NE.AND.EX P0, PT, RZ, UR5, PT, P0 ;  /* 0x00000005ff007c0c */ /* 0x000fda000bf05300 */
[----:B------:R-:W-:Y:S05]  /*0760*/  @!P0 BRA `(.L_x_5) ;  /* 0x00000000000c8947 */ /* 0x000fea0003800000 */
[----:B------:R-:W0:Y:S02]  /*0770*/  LDC.64 R22, c[0x0][0x588] ;  /* 0x00016200ff167b82 */ /* 0x000e240000000a00 */
[----:B0-----:R0:W5:Y:S01]  /*0780*/  LDG.E R22, desc[UR56][R22.64] ;  /* 0x0000003816167981 */ /* 0x001162000c1e1900 */
[----:B------:R-:W-:Y:S05]  /*0790*/  BRA `(.L_x_4) ;  /* 0x0000000000087947 */ /* 0x000fea0003800000 */
.L_x_5:
[----:B------:R-:W-:Y:S02]  /*07a0*/  ULDC UR4, c[0x0][0x580] ;  /* 0x0001600000047ab9 */ /* 0x000fe40000000800 */
[----:B------:R-:W-:-:S07]  /*07b0*/  IMAD.U32 R22, RZ, RZ, UR4 ;  /* 0x00000004ff167e24 */ /* 0x000fce000f8e00ff */
.L_x_4:
[----:B------:R-:W-:Y:S02]  /*07c0*/  ULDC.64 UR4, c[0x0][0x5a0] ;  /* 0x0001680000047ab9 */ /* 0x000fe40000000a00 */
[----:B------:R-:W-:-:S04]  /*07d0*/  ISETP.NE.U32.AND P0, PT, RZ, UR4, PT ;  /* 0x00000004ff007c0c */ /* 0x000fc8000bf05070 */
[----:B------:R-:W-:-:S13]  /*07e0*/  ISETP.NE.AND.EX P0, PT, RZ, UR5, PT, P0 ;  /* 0x00000005ff007c0c */ /* 0x000fda000bf05300 */
[----:B------:R-:W-:Y:S05]  /*07f0*/  @!P0 BRA `(.L_x_6) ;  /* 0x00000000001c8947 */ /* 0x000fea0003800000 */
[----:B-1----:R-:W1:Y:S02]  /*0800*/  LDC.64 R6, c[0x0][0x5a0] ;  /* 0x00016800ff067b82 */ /* 0x002e640000000a00 */
[----:B-1----:R-:W2:Y:S02]  /*0810*/  LDG.E.64 R6, desc[UR56][R6.64] ;  /* 0x0000003806067981 */ /* 0x002ea4000c1e1b00 */
[----:B--2---:R-:W-:-:S04]  /*0820*/  ISETP.NE.U32.AND P0, PT, R6, RZ, PT ;  /* 0x000000ff0600720c */ /* 0x004fc80003f05070 */
[----:B------:R-:W-:-:S13]  /*0830*/  ISETP.NE.AND.EX P0, PT, R7, RZ, PT, P0 ;  /* 0x000000ff0700720c */ /* 0x000fda0003f05300 */
[----:B------:R-:W-:Y:S05]  /*0840*/  @!P0 BRA `(.L_x_6) ;  /* 0x0000000000088947 */ /* 0x000fea0003800000 */
[----:B0-----:R2:W5:Y:S01]  /*0850*/  LD.E R23, desc[UR56][R6.64] ;  /* 0x0000003806177980 */ /* 0x001562000c101900 */
[----:B------:R-:W-:Y:S05]  /*0860*/  BRA `(.L_x_7) ;  /* 0x0000000000247947 */ /* 0x000fea0003800000 */
.L_x_6:
[----:B------:R-:W-:Y:S02]  /*0870*/  ULDC.64 UR4, c[0x0][0x590] ;  /* 0x0001640000047ab9 */ /* 0x000fe40000000a00 */
[----:B------:R-:W-:-:S04]  /*0880*/  ISETP.NE.U32.AND P0, PT, RZ, UR4, PT ;  /* 0x00000004ff007c0c */ /* 0x000fc8000bf05070 */
[----:B------:R-:W-:-:S13]  /*0890*/  ISETP.NE.AND.EX P0, PT, RZ, UR5, PT, P0 ;  /* 0x00000005ff007c0c */ /* 0x000fda000bf05300 */
[----:B------:R-:W-:Y:S05]  /*08a0*/  @!P0 BRA `(.L_x_8) ;  /* 0x00000000000c8947 */ /* 0x000fea0003800000 */
[----:B-1----:R-:W0:Y:S02]  /*08b0*/  LDC.64 R6, c[0x0][0x590] ;  /* 0x00016400ff067b82 */ /* 0x002e240000000a00 */
[----:B0-----:R0:W5:Y:S01]  /*08c0*/  LDG.E R23, desc[UR56][R6.64] ;  /* 0x0000003806177981 */ /* 0x001162000c1e1900 */
[----:B------:R-:W-:Y:S05]  /*08d0*/  BRA `(.L_x_7) ;  /* 0x0000000000087947 */ /* 0x000fea0003800000 */
.L_x_8:
[----:B------:R-:W-:Y:S02]  /*08e0*/  ULDC UR4, c[0x0][0x584] ;  /* 0x0001610000047ab9 */ /* 0x000fe40000000800 */
[----:B0-----:R-:W-:-:S07]  /*08f0*/  IMAD.U32 R23, RZ, RZ, UR4 ;  /* 0x00000004ff177e24 */ /* 0x001fce000f8e00ff */
.L_x_7:
[----:B------:R-:W3:Y:S01]  /*0900*/  S2UR UR10, SR_CTAID.Y ;  /* 0x00000000000a79c3 */ /* 0x000ee20000002600 */
[----:B------:R-:W-:Y:S01]  /*0910*/  ULDC UR5, c[0x0][0x65c] ;  /* 0x0001970000057ab9 */ /* 0x000fe20000000800 */
[----:B------:R-:W-:Y:S01]  /*0920*/  UISETP.NE.AND UP0, UPT, UR15, 0x2, UPT ;  /* 0x000000020f00788c */ /* 0x000fe2000bf05270 */
[----:B------:R-:W-:Y:S01]  /*0930*/  IMAD.MOV.U32 R18, RZ, RZ, -0x1 ;  /* 0xffffffffff127424 */ /* 0x000fe200078e00ff */
[----:B------:R-:W-:Y:S01]  /*0940*/  UISETP.NE.AND UP2, UPT, UR5, 0x1, UPT ;  /* 0x000000010500788c */ /* 0x000fe2000bf45270 */
[----:B------:R-:W-:Y:S02]  /*0950*/  IMAD.MOV.U32 R2, RZ, RZ, -0x1 ;  /* 0xffffffffff027424 */ /* 0x000fe400078e00ff */
[----:B------:R-:W-:Y:S01]  /*0960*/  IMAD.MOV.U32 R19, RZ, RZ, -0x1 ;  /* 0xffffffffff137424 */ /* 0x000fe200078e00ff */
[----:B------:R-:W4:Y:S01]  /*0970*/  S2UR UR4, SR_CTAID.X ;  /* 0x00000000000479c3 */ /* 0x000f220000002500 */
[----:B------:R-:W-:-:S06]  /*0980*/  UP2UR UR38, UPR, URZ, 0x4 ;  /* 0x000000043f267883 */ /* 0x000fcc0008000000 */
[----:B------:R-:W-:Y:S01]  /*0990*/  @UP2 ULDC UR12, c[0x0][0x10] ;  /* 0x00000400000c2ab9 */ /* 0x000fe20000000800 */
[----:B------:R-:W-:Y:S01]  /*09a0*/  @UP2 UMOV UR7, URZ ;  /* 0x0000003f00072c82 */ /* 0x000fe20008000000 */
[----:B------:R-:W-:Y:S01]  /*09b0*/  @UP2 UMOV UR5, URZ ;  /* 0x0000003f00052c82 */ /* 0x000fe20008000000 */
[----:B012---:R-:W0:Y:S01]  /*09c0*/  LDC.64 R6, c[0x0][0x650] ;  /* 0x00019400ff067b82 */ /* 0x007e220000000a00 */
[----:B---3--:R-:W-:Y:S02]  /*09d0*/  @UP2 UMOV UR9, UR10 ;  /* 0x0000000a00092c82 */ /* 0x008fe40008000000 */
[----:B------:R-:W-:Y:S01]  /*09e0*/  @UP2 UMOV UR6, UR9 ;  /* 0x0000000900062c82 */ /* 0x000fe20008000000 */
[----:B------:R-:W-:Y:S01]  /*09f0*/  @!UP2 UMOV UR9, UR10 ;  /* 0x0000000a0009ac82 */ /* 0x000fe20008000000 */
[----:B----4-:R-:W-:-:S03]  /*0a00*/  @UP2 UIMAD.WIDE.U32 UR12, UR4, UR12, UR6 ;  /* 0x0000000c040c22a5 */ /* 0x010fc6000f8e0006 */
[----:B------:R-:W-:Y:S01]  /*0a10*/  @!UP2 ULDC UR6, c[0x0][0xc] ;  /* 0x000003000006aab9 */ /* 0x000fe20000000800 */
[----:B------:R-:W-:Y:S01]  /*0a20*/  @UP2 UIADD3 UR14, UR13, UR5, URZ ;  /* 0x000000050d0e2290 */ /* 0x000fe2000fffe03f */
[----:B------:R-:W-:Y:S02]  /*0a30*/  ULDC UR10, c[0x0][0xc] ;  /* 0x00000300000a7ab9 */ /* 0x000fe40000000800 */
[----:B------:R-:W-:Y:S01]  /*0a40*/  UMOV UR5, URZ ;  /* 0x0000003f00057c82 */ /* 0x000fe20008000000 */
[----:B------:R-:W-:Y:S01]  /*0a50*/  ULDC UR11, c[0x0][0x10] ;  /* 0x00000400000b7ab9 */ /* 0x000fe20000000800 */
[----:B------:R-:W-:Y:S02]  /*0a60*/  @!UP2 UIMAD.WIDE.U32 UR6, UR6, UR9, UR4 ;  /* 0x000000090606a2a5 */ /* 0x000fe4000f8e0004 */
[----:B------:R-:W-:Y:S01]  /*0a70*/  UIMAD.WIDE.U32 UR10, UR10, UR11, URZ ;  /* 0x0000000b0a0a72a5 */ /* 0x000fe2000f8e003f */
[----:B------:R-:W-:-:S03]  /*0a80*/  ULDC UR13, c[0x0][0x14] ;  /* 0x00000500000d7ab9 */ /* 0x000fc60000000800 */
[----:B------:R-:W-:Y:S02]  /*0a90*/  UIMAD.WIDE.U32 UR54, UR10, UR13, URZ ;  /* 0x0000000d0a3672a5 */ /* 0x000fe4000f8e003f */
[----:B------:R-:W-:Y:S01]  /*0aa0*/  UIMAD UR39, UR11, UR13, URZ ;  /* 0x0000000d0b2772a4 */ /* 0x000fe2000f8e023f */
[----:B------:R-:W-:Y:S01]  /*0ab0*/  @!UP2 UMOV UR12, UR6 ;  /* 0x00000006000cac82 */ /* 0x000fe20008000000 */
[----:B------:R-:W-:Y:S02]  /*0ac0*/  @!UP2 UMOV UR14, UR7 ;  /* 0x00000007000eac82 */ /* 0x000fe40008000000 */
[----:B------:R-:W-:Y:S02]  /*0ad0*/  UIADD3 UR39, UR55, UR39, URZ ;  /* 0x0000002737277290 */ /* 0x000fe4000fffe03f */
[----:B------:R-:W-:-:S04]  /*0ae0*/  UIADD3 UR6, UP1, UR12, UR54, URZ ;  /* 0x000000360c067290 */ /* 0x000fc8000ff3e03f */
[----:B------:R-:W-:Y:S02]  /*0af0*/  UIADD3.X UR7, UR14, UR39, URZ, UP1, !UPT ;  /* 0x000000270e077290 */ /* 0x000fe40008ffe43f */
[----:B------:R-:W-:Y:S02]  /*0b00*/  USEL UR6, UR6, UR12, !UP0 ;  /* 0x0000000c06067287 */ /* 0x000fe4000c000000 */
[----:B------:R-:W-:-:S04]  /*0b10*/  USEL UR7, UR7, UR14, !UP0 ;  /* 0x0000000e07077287 */ /* 0x000fc8000c000000 */
[----:B0-----:R-:W-:Y:S01]  /*0b20*/  ISETP.LE.U32.AND P0, PT, R6, UR6, PT ;  /* 0x0000000606007c0c */ /* 0x001fe2000bf03070 */
[----:B------:R-:W-:Y:S02]  /*0b30*/  IMAD.U32 R16, RZ, RZ, UR6 ;  /* 0x00000006ff107e24 */ /* 0x000fe4000f8e00ff */
[----:B------:R-:W-:Y:S02]  /*0b40*/  IMAD.U32 R0, RZ, RZ, UR7 ;  /* 0x00000007ff007e24 */ /* 0x000fe4000f8e00ff */
[----:B------:R-:W-:-:S03]  /*0b50*/  IMAD.U32 R17, RZ, RZ, UR7 ;  /* 0x00000007ff117e24 */ /* 0x000fc6000f8e00ff */
[----:B------:R-:W-:Y:S02]  /*0b60*/  ISETP.GE.U32.AND.EX P0, PT, R0, R7, PT, P0 ;  /* 0x000000070000720c */ /* 0x000fe40003f06100 */
[----:B------:R-:W-:-:S11]  /*0b70*/  PRMT R0, RZ, 0x7610, R0 ;  /* 0x00007610ff007816 */ /* 0x000fd60000000000 */
[----:B------:R-:W-:Y:S05]  /*0b80*/  @P0 BRA `(.L_x_9) ;  /* 0x00000004008c0947 */ /* 0x000fea0003800000 */
[----:B------:R-:W-:Y:S01]  /*0b90*/  I2FP.F32.U32 R0, UR4 ;  /* 0x0000000400007c45 */ /* 0x000fe20008201000 */
[----:B------:R-:W-:Y:S01]  /*0ba0*/  ULDC.64 UR16, c[0x0][0x628] ;  /* 0x00018a0000107ab9 */ /* 0x000fe20000000a00 */
[----:B------:R-:W-:Y:S01]  /*0bb0*/  ULDC UR6, c[0x0][0x150] ;  /* 0x0000540000067ab9 */ /* 0x000fe20000000800 */
[----:B------:R-:W-:Y:S01]  /*0bc0*/  ISETP.NE.U32.AND P0, PT, RZ, UR16, PT ;  /* 0x00000010ff007c0c */ /* 0x000fe2000bf05070 */
[----:B------:R-:W-:Y:S01]  /*0bd0*/  ULDC UR15, c[0x0][0x630] ;  /* 0x00018c00000f7ab9 */ /* 0x000fe20000000800 */
[----:B------:R-:W-:Y:S01]  /*0be0*/  FMUL R0, R0, UR6 ;  /* 0x0000000600007c20 */ /* 0x000fe20008400000 */
[----:B------:R-:W-:Y:S01]  /*0bf0*/  R2UR UR19, R16 ;  /* 0x00000000101372ca */ /* 0x000fe200000e0000 */
[----:B------:R-:W-:Y:S01]  /*0c00*/  ULDC UR21, c[0x0][0x154] ;  /* 0x0000550000157ab9 */ /* 0x000fe20000000800 */
[----:B------:R-:W-:Y:S01]  /*0c10*/  ISETP.NE.AND.EX P0, PT, RZ, UR17, PT, P0 ;  /* 0x00000011ff007c0c */ /* 0x000fe2000bf05300 */
[----:B------:R0:W1:Y:S01]  /*0c20*/  F2I.U32.TRUNC.NTZ R2, R0 ;  /* 0x0000000000027305 */ /* 0x000062000020f000 */
[----:B------:R-:W-:-:S02]  /*0c30*/  R2UR UR20, R17 ;  /* 0x00000000111472ca */ /* 0x000fc400000e0000 */
[----:B------:R-:W-:Y:S02]  /*0c40*/  R2UR UR6, R16 ;  /* 0x00000000100672ca */ /* 0x000fe400000e0000 */
[----:B------:R-:W-:-:S07]  /*0c50*/  R2UR UR7, R17 ;  /* 0x00000000110772ca */ /* 0x000fce00000e0000 */
[----:B0-----:R-:W-:Y:S08]  /*0c60*/  @!P0 BRA `(.L_x_10) ;  /* 0x0000000000308947 */ /* 0x001ff00003800000 */
[----:B------:R-:W-:Y:S01]  /*0c70*/  R2UR UR6, R16 ;  /* 0x00000000100672ca */ /* 0x000fe200000e0000 */
[----:B------:R-:W-:Y:S01]  /*0c80*/  ULDC UR12, c[0x0][0x634] ;  /* 0x00018d00000c7ab9 */ /* 0x000fe20000000800 */
[----:B------:R-:W-:-:S11]  /*0c90*/  R2UR UR14, R17 ;  /* 0x00000000110e72ca */ /* 0x000fd600000e0000 */
[----:B------:R-:W-:-:S04]  /*0ca0*/  UIADD3 UR12, UP1, UR6, UR12, URZ ;  /* 0x0000000c060c7290 */ /* 0x000fc8000ff3e03f */
[----:B------:R-:W-:-:S04]  /*0cb0*/  UIADD3.X UR14, URZ, UR14, URZ, UP1, !UPT ;  /* 0x0000000e3f0e7290 */ /* 0x000fc80008ffe43f */
[----:B------:R-:W-:-:S04]  /*0cc0*/  UIMAD.WIDE.U32 UR6, UR14, UR16, URZ ;  /* 0x000000100e0672a5 */ /* 0x000fc8000f8e003f */
[----:B------:R-:W-:Y:S02]  /*0cd0*/  UIMAD.WIDE.U32 UR10, UP1, UR12, UR17, UR6 ;  /* 0x000000110c0a72a5 */ /* 0x000fe4000f820006 */
[----:B------:R-:W-:Y:S02]  /*0ce0*/  UIMAD.WIDE.U32 UR6, UR12, UR16, URZ ;  /* 0x000000100c0672a5 */ /* 0x000fe4000f8e003f */
[----:B------:R-:W-:Y:S02]  /*0cf0*/  UIADD3.X UR13, URZ, URZ, URZ, UP1, !UPT ;  /* 0x0000003f3f0d7290 */ /* 0x000fe40008ffe43f */
[----:B------:R-:W-:Y:S01]  /*0d00*/  UIADD3 URZ, UP1, UR7, UR10, URZ ;  /* 0x0000000a073f7290 */ /* 0x000fe2000ff3e03f */
[----:B------:R-:W-:-:S03]  /*0d10*/  UMOV UR12, UR11 ;  /* 0x0000000b000c7c82 */ /* 0x000fc60008000000 */
[----:B------:R-:W-:-:S12]  /*0d20*/  UIMAD.WIDE.U32.X UR6, UR14, UR17, UR12, UP1 ;  /* 0x000000110e0672a5 */ /* 0x000fd800088e040c */
.L_x_10:
[----:B------:R-:W-:Y:S01]  /*0d30*/  USHF.R.U64 UR5, UR6, UR15, UR7 ;  /* 0x0000000f06057299 */ /* 0x000fe20008001207 */
[----:B------:R-:W-:Y:S01]  /*0d40*/  I2FP.F32.U32 R0, UR9 ;  /* 0x0000000900007c45 */ /* 0x000fe20008201000 */
[----:B------:R-:W-:Y:S01]  /*0d50*/  USHF.R.U32.HI UR6, URZ, UR15, UR7 ;  /* 0x0000000f3f067299 */ /* 0x000fe20008011607 */
[----:B-1----:R-:W-:Y:S01]  /*0d60*/  R2UR UR14, R2 ;  /* 0x00000000020e72ca */ /* 0x002fe200000e0000 */
[----:B------:R-:W-:Y:S02]  /*0d70*/  UIADD3 UR17, UP1, URZ, -UR5, URZ ;  /* 0x800000053f117290 */ /* 0x000fe4000ff3e03f */
[----:B------:R-:W-:Y:S01]  /*0d80*/  FMUL R0, R0, UR21 ;  /* 0x0000001500007c20 */ /* 0x000fe20008400000 */
[----:B------:R-:W-:Y:S01]  /*0d90*/  ULDC.64 UR10, c[0x0][0x620] ;  /* 0x00018800000a7ab9 */ /* 0x000fe20000000a00 */
[----:B------:R-:W-:Y:S01]  /*0da0*/  UIADD3.X UR6, URZ, ~UR6, URZ, UP1, !UPT ;  /* 0x800000063f067290 */ /* 0x000fe20008ffe43f */
[----:B------:R-:W-:Y:S01]  /*0db0*/  UMOV UR12, UR19 ;  /* 0x00000013000c7c82 */ /* 0x000fe20008000000 */
[----:B------:R-:W-:-:S02]  /*0dc0*/  UMOV UR13, UR20 ;  /* 0x00000014000d7c82 */ /* 0x000fc40008000000 */
[----:B------:R-:W-:Y:S01]  /*0dd0*/  UIMAD UR6, UR6, UR10, URZ ;  /* 0x0000000a060672a4 */ /* 0x000fe2000f8e023f */
[----:B------:R-:W0:Y:S01]  /*0de0*/  F2I.U32.TRUNC.NTZ R0, R0 ;  /* 0x0000000000007305 */ /* 0x000e22000020f000 */
[----:B------:R-:W-:Y:S02]  /*0df0*/  UIMAD.WIDE.U32 UR12, UR17, UR10, UR12 ;  /* 0x0000000a110c72a5 */ /* 0x000fe4000f8e000c */
[----:B------:R-:W-:Y:S01]  /*0e00*/  UIMAD UR17, UR17, UR11, UR6 ;  /* 0x0000000b111172a4 */ /* 0x000fe2000f8e0206 */
[----:B------:R-:W-:Y:S01]  /*0e10*/  ULDC UR24, c[0x0][0x658] ;  /* 0x0001960000187ab9 */ /* 0x000fe20000000800 */
[----:B------:R-:W-:Y:S02]  /*0e20*/  UMOV UR22, 0xffffffff ;  /* 0xffffffff00167882 */ /* 0x000fe40000000000 */
[----:B------:R-:W-:Y:S01]  /*0e30*/  UIADD3 UR17, UR13, UR17, URZ ;  /* 0x000000110d117290 */ /* 0x000fe2000fffe03f */
[----:B------:R-:W-:Y:S01]  /*0e40*/  ULDC UR19, c[0x0][0x618] ;  /* 0x0001860000137ab9 */ /* 0x000fe20000000800 */
[----:B------:R-:W-:Y:S01]  /*0e50*/  ULDC.64 UR6, c[0x0][0x640] ;  /* 0x0001900000067ab9 */ /* 0x000fe20000000a00 */
[----:B------:R-:W-:Y:S01]  /*0e60*/  USHF.L.U32 UR13, UR22, UR24, URZ ;  /* 0x00000018160d7299 */ /* 0x000fe2000800063f */
[----:B------:R-:W-:Y:S01]  /*0e70*/  ISETP.NE.U32.AND P0, PT, RZ, UR6, PT ;  /* 0x00000006ff007c0c */ /* 0x000fe2000bf05070 */
[----:B------:R-:W-:-:S02]  /*0e80*/  USHF.R.U64 UR22, UR12, UR19, UR17 ;  /* 0x000000130c167299 */ /* 0x000fc40008001211 */
[----:B------:R-:W-:Y:S01]  /*0e90*/  USHF.R.U32.HI UR12, URZ, UR19, UR17 ;  /* 0x000000133f0c7299 */ /* 0x000fe20008011611 */
[----:B0-----:R-:W-:Y:S01]  /*0ea0*/  R2UR UR16, R0 ;  /* 0x00000000001072ca */ /* 0x001fe200000e0000 */
[----:B------:R-:W-:Y:S01]  /*0eb0*/  ULDC UR21, c[0x0][0x608] ;  /* 0x0001820000157ab9 */ /* 0x000fe20000000800 */
[----:B------:R-:W-:Y:S01]  /*0ec0*/  ISETP.NE.AND.EX P0, PT, RZ, UR7, PT, P0 ;  /* 0x00000007ff007c0c */ /* 0x000fe2000bf05300 */
[----:B------:R-:W-:Y:S02]  /*0ed0*/  USHF.R.U64 UR26, UR22, UR21, UR12 ;  /* 0x00000015161a7299 */ /* 0x000fe4000800120c */
[----:B------:R-:W-:Y:S01]  /*0ee0*/  USHF.R.U32.HI UR12, URZ, UR21, UR12 ;  /* 0x000000153f0c7299 */ /* 0x000fe2000801160c */
[----:B------:R-:W-:Y:S01]  /*0ef0*/  UMOV UR20, 0x1 ;  /* 0x0000000100147882 */ /* 0x000fe20000000000 */
[----:B------:R-:W-:Y:S02]  /*0f00*/  UIADD3 UR14, -UR14, URZ, URZ ;  /* 0x0000003f0e0e7290 */ /* 0x000fe4000fffe13f */
[----:B------:R-:W-:-:S02]  /*0f10*/  USHF.R.U64 UR27, UR26, UR24, UR12 ;  /* 0x000000181a1b7299 */ /* 0x000fc4000800120c */
[----:B------:R-:W-:Y:S01]  /*0f20*/  USHF.L.U32 UR19, UR20, UR24, URZ ;  /* 0x0000001814137299 */ /* 0x000fe2000800063f */
[----:B------:R-:W-:Y:S01]  /*0f30*/  ULDC UR15, c[0x0][0x144] ;  /* 0x00005100000f7ab9 */ /* 0x000fe20000000800 */
[----:B------:R-:W-:Y:S01]  /*0f40*/  ULDC UR10, c[0x0][0x600] ;  /* 0x00018000000a7ab9 */ /* 0x000fe20000000800 */
[----:B------:R-:W-:Y:S02]  /*0f50*/  ULOP3.LUT UR20, URZ, UR13, URZ, 0x33, !UPT ;  /* 0x0000000d3f147292 */ /* 0x000fe4000f8e333f */
[----:B------:R-:W-:Y:S02]  /*0f60*/  USHF.R.U32.HI UR13, URZ, UR24, UR12 ;  /* 0x000000183f0d7299 */ /* 0x000fe4000801160c */
[----:B------:R-:W-:Y:S02]  /*0f70*/  UIADD3 UR11, UR10, -0x1, URZ ;  /* 0xffffffff0a0b7890 */ /* 0x000fe4000fffe03f */
[----:B------:R-:W-:Y:S02]  /*0f80*/  UIADD3 UR23, -UR16, URZ, URZ ;  /* 0x0000003f10177290 */ /* 0x000fe4000fffe13f */
[----:B------:R-:W-:Y:S01]  /*0f90*/  UIMAD UR4, UR15, UR14, UR4 ;  /* 0x0000000e0f0472a4 */ /* 0x000fe2000f8e0204 */
[----:B------:R-:W-:Y:S01]  /*0fa0*/  ULDC UR28, c[0x0][0x148] ;  /* 0x00005200001c7ab9 */ /* 0x000fe20000000800 */
[----:B------:R-:W-:Y:S01]  /*0fb0*/  ULDC UR24, c[0x0][0x648] ;  /* 0x0001920000187ab9 */ /* 0x000fe20000000800 */
[----:B------:R-:W-:Y:S01]  /*0fc0*/  ULDC UR25, c[0x0][0x638] ;  /* 0x00018e0000197ab9 */ /* 0x000fe20000000800 */
[----:B------:R-:W-:Y:S01]  /*0fd0*/  UMOV UR12, UR27 ;  /* 0x0000001b000c7c82 */ /* 0x000fe20008000000 */
[----:B------:R-:W-:Y:S07]  /*0fe0*/  @!P0 BRA `(.L_x_11) ;  /* 0x0000000000308947 */ /* 0x000fee0003800000 */
[----:B------:R-:W-:Y:S02]  /*0ff0*/  ULDC UR16, c[0x0][0x64c] ;  /* 0x0001930000107ab9 */ /* 0x000fe40000000800 */
        /* <DEDUP_REMOVED lines=8> */
[----:B------:R-:W-:-:S07]  /*1080*/  UIMAD.WIDE.U32.X UR6, UR21, UR7, UR16, UP1 ;  /* 0x00000007150672a5 */ /* 0x000fce00088e0410 */
[----:B------:R-:W-:Y:S01]  /*1090*/  UMOV UR12, UR6 ;  /* 0x00000006000c7c82 */ /* 0x000fe20008000000 */
[----:B------:R-:W-:-:S05]  /*10a0*/  UMOV UR13, UR7 ;  /* 0x00000007000d7c82 */ /* 0x000fca0008000000 */
.L_x_11:
[----:B------:R-:W-:Y:S01]  /*10b0*/  UISETP.NE.AND UP1, UPT, UR38, URZ, UPT ;  /* 0x0000003f2600728c */ /* 0x000fe2000bf25270 */
[----:B------:R-:W-:Y:S01]  /*10c0*/  IMAD.MOV.U32 R0, RZ, RZ, 0x1 ;  /* 0x00000001ff007424 */ /* 0x000fe200078e00ff */
[----:B------:R-:W-:Y:S01]  /*10d0*/  USHF.R.U64 UR6, UR12, UR24, UR13 ;  /* 0x000000180c067299 */ /* 0x000fe2000800120d */
[----:B------:R-:W-:Y:S01]  /*10e0*/  IMAD.U32 R19, RZ, RZ, UR5 ;  /* 0x00000005ff137e24 */ /* 0x000fe2000f8e00ff */
[----:B------:R-:W-:Y:S02]  /*10f0*/  ULOP3.LUT UR20, UR26, UR20, URZ, 0xc0, !UPT ;  /* 0x000000141a147292 */ /* 0x000fe4000f8ec03f */
[----:B------:R-:W-:Y:S02]  /*1100*/  UIADD3 UR7, -UR6, URZ, URZ ;  /* 0x0000003f06077290 */ /* 0x000fe4000fffe13f */
[----:B------:R-:W-:Y:S02]  /*1110*/  UIMAD UR19, UR19, UR6, UR20 ;  /* 0x00000006131372a4 */ /* 0x000fe4000f8e0214 */
[----:B------:R-:W-:-:S02]  /*1120*/  ULOP3.LUT UR11, UR22, UR11, URZ, 0xc0, !UPT ;  /* 0x0000000b160b7292 */ /* 0x000fc4000f8ec03f */
[----:B------:R-:W-:Y:S02]  /*1130*/  @UP1 UIMAD UR4, UR28, UR23, UR9 ;  /* 0x000000171c0412a4 */ /* 0x000fe4000f8e0209 */
[----:B------:R-:W-:-:S03]  /*1140*/  UIMAD UR6, UR7, UR25, UR27 ;  /* 0x00000019070672a4 */ /* 0x000fc6000f8e021b */
[----:B------:R-:W-:Y:S01]  /*1150*/  ULDC UR7, c[0x0][0x610] ;  /* 0x0001840000077ab9 */ /* 0x000fe20000000800 */
[----:B------:R-:W-:Y:S02]  /*1160*/  UIMAD UR6, UR6, UR10, UR11 ;  /* 0x0000000a060672a4 */ /* 0x000fe4000f8e020b */
[----:B------:R-:W-:-:S04]  /*1170*/  UIMAD UR4, UR19, UR7, UR4 ;  /* 0x00000007130472a4 */ /* 0x000fc8000f8e0204 */
[----:B------:R-:W-:Y:S02]  /*1180*/  USEL UR7, UR6, UR4, !UP1 ;  /* 0x0000000406077287 */ /* 0x000fe4000c800000 */
[----:B------:R-:W-:-:S04]  /*1190*/  USEL UR4, UR4, UR6, !UP1 ;  /* 0x0000000604047287 */ /* 0x000fc8000c800000 */
[----:B------:R-:W-:Y:S02]  /*11a0*/  IMAD.U32 R2, RZ, RZ, UR7 ;  /* 0x00000007ff027e24 */ /* 0x000fe4000f8e00ff */
[----:B------:R-:W-:-:S07]  /*11b0*/  IMAD.U32 R18, RZ, RZ, UR4 ;  /* 0x00000004ff127e24 */ /* 0x000fce000f8e00ff */
.L_x_9:
[----:B------:R-:W-:Y:S02]  /*11c0*/  ULDC UR4, c[0x0][0x28c] ;  /* 0x0000a30000047ab9 */ /* 0x000fe40000000800 */
[----:B------:R-:W-:-:S04]  /*11d0*/  UIADD3 UR4, UR4, 0x7f, URZ ;  /* 0x0000007f04047890 */ /* 0x000fc8000fffe03f */
[----:B------:R-:W-:-:S04]  /*11e0*/  USHF.R.S32.HI UR5, URZ, 0x1f, UR4 ;  /* 0x0000001f3f057899 */ /* 0x000fc80008011404 */
[----:B------:R-:W-:-:S04]  /*11f0*/  ULEA.HI UR5, UR5, UR4, URZ, 0x7 ;  /* 0x0000000405057291 */ /* 0x000fc8000f8f383f */
[----:B------:R-:W-:Y:S01]  /*1200*/  USHF.R.S32.HI UR37, URZ, 0x7, UR5 ;  /* 0x000000073f257899 */ /* 0x000fe20008011405 */
[----:B------:R-:W-:Y:S11]  /*1210*/  @!P1 BRA `(.L_x_12) ;  /* 0x0000003c00009947 */ /* 0x000ff60003800000 */
[----:B------:R-:W-:-:S06]  /*1220*/  UISETP.GT.U32.AND UP1, UPT, UR18, 0x1, UPT ;  /* 0x000000011200788c */ /* 0x000fcc000bf24070 */
[----:B------:R-:W-:-:S13]  /*1230*/  PLOP3.LUT P0, PT, PT, PT, UP1, 0x80, 0x0 ;  /* 0x000000000000781c */ /* 0x000fda0003f0f018 */
[----:B------:R-:W-:Y:S05]  /*1240*/  @P0 EXIT ;  /* 0x000000000000094d */ /* 0x000fea0003800000 */
.L_x_13:
[----:B------:R-:W-:-:S08]  /*1250*/  NOP ;  /* 0x0000000000007918 */ /* 0x000fd00000000000 */
[----:B------:R-:W0:Y:S02]  /*1260*/  USETMAXREG.TRY_ALLOC.CTAPOOL UP1, 0xe8 ;  /* 0x000000e8000079c8 */ /* 0x000e240008020600 */
[----:B0-----:R-:W-:-:S13]  /*1270*/  PLOP3.LUT P0, PT, PT, PT, UP1, 0x80, 0x0 ;  /* 0x000000000000781c */ /* 0x001fda0003f0f018 */
[----:B------:R-:W-:Y:S05]  /*1280*/  @!P0 BRA `(.L_x_13) ;  /* 0xfffffffc00f08947 */ /* 0x000fea000383ffff */
[----:B------:R-:W-:-:S13]  /*1290*/  LOP3.LUT P0, RZ, R0, 0xff, RZ, 0xc0, !PT ;  /* 0x000000ff00ff7812 */ /* 0x000fda000780c0ff */
[----:B------:R-:W-:Y:S05]  /*12a0*/  @!P0 EXIT ;  /* 0x000000000000894d */ /* 0x000fea0003800000 */
[----:B------:R-:W-:Y:S01]  /*12b0*/  SHF.R.S32.HI R0, RZ, 0x1f, R3 ;  /* 0x0000001fff007819 */ /* 0x000fe20000011403 */
[----:B------:R-:W0:Y:S01]  /*12c0*/  S2UR UR5, SR_CgaCtaId ;  /* 0x00000000000579c3 */ /* 0x000e220000008800 */
[----:B------:R-:W-:Y:S02]  /*12d0*/  USHF.R.U32.HI UR4, URZ, 0x2, UR37 ;  /* 0x000000023f047899 */ /* 0x000fe40008011625 */
[CC--:B------:R-:W-:Y:S01]  /*12e0*/  LEA.HI R4, R0.reuse, R3.reuse, RZ, 0x2 ;  /* 0x0000000300047211 */ /* 0x0c0fe200078f10ff */
[----:B------:R-:W-:Y:S01]  /*12f0*/  UMOV UR41, 0x400 ;  /* 0x0000040000297882 */ /* 0x000fe20000000000 */
[----:B------:R-:W-:Y:S01]  /*1300*/  LEA.HI R0, R0, R3, RZ, 0x5 ;  /* 0x0000000300007211 */ /* 0x000fe200078f28ff */
[----:B------:R-:W-:Y:S01]  /*1310*/  ULOP3.LUT UR44, UR37, 0x3, URZ, 0xc0, !UPT ;  /* 0x00000003252c7892 */ /* 0x000fe2000f8ec03f */
[--C-:B------:R-:W-:Y:S01]  /*1320*/  SHF.R.S32.HI R56, RZ, 0x2, R4.reuse ;  /* 0x00000002ff387819 */ /* 0x100fe20000011404 */
[----:B------:R-:W1:Y:S01]  /*1330*/  LDC.64 R6, c[0x0][0x5c8] ;  /* 0x00017200ff067b82 */ /* 0x000e620000000a00 */
[----:B------:R-:W-:Y:S01]  /*1340*/  SHF.R.S32.HI R5, RZ, 0x1f, R4 ;  /* 0x0000001fff057819 */ /* 0x000fe20000011404 */
[----:B------:R-:W-:Y:S01]  /*1350*/  ULOP3.LUT UR4, UR4, 0x1, URZ, 0xc0, !UPT ;  /* 0x0000000104047892 */ /* 0x000fe2000f8ec03f */
[----:B------:R-:W-:Y:S01]  /*1360*/  LOP3.LUT R4, R4, 0xfffffffc, RZ, 0xc0, !PT ;  /* 0xfffffffc04047812 */ /* 0x000fe200078ec0ff */
[----:B------:R-:W-:Y:S01]  /*1370*/  USEL UR44, UR44, URZ, !UP0 ;  /* 0x0000003f2c2c7287 */ /* 0x000fe2000c000000 */
[----:B------:R-:W-:Y:S01]  /*1380*/  LEA.HI R5, R5, R56, RZ, 0x3 ;  /* 0x0000003805057211 */ /* 0x000fe200078f18ff */
[----:B------:R-:W-:-:S02]  /*1390*/  UISETP.EQ.U32.AND UP0, UPT, UR4, 0x1, !UP0 ;  /* 0x000000010400788c */ /* 0x000fc4000c702070 */
[----:B------:R-:W-:Y:S01]  /*13a0*/  IMAD.IADD R4, R3, 0x1, -R4 ;  /* 0x0000000103047824 */ /* 0x000fe200078e0a04 */
[----:B------:R-:W-:Y:S01]  /*13b0*/  LOP3.LUT R5, R5, 0xfffffff8, RZ, 0xc0, !PT ;  /* 0xfffffff805057812 */ /* 0x000fe200078ec0ff */
[----:B------:R-:W-:Y:S01]  /*13c0*/  UISETP.LT.AND UP1, UPT, UR37, 0x1, UPT ;  /* 0x000000012500788c */ /* 0x000fe2000bf21270 */
[----:B------:R-:W-:Y:S01]  /*13d0*/  SHF.R.S32.HI R3, RZ, 0x5, R0 ;  /* 0x00000005ff037819 */ /* 0x000fe20000011400 */
[----:B------:R-:W-:Y:S01]  /*13e0*/  VIADD R0, R63, 0xffffffff ;  /* 0xffffffff3f007836 */ /* 0x000fe20000000000 */
[----:B------:R-:W-:Y:S01]  /*13f0*/  ULDC UR43, c[0x0][0x658] ;  /* 0x00019600002b7ab9 */ /* 0x000fe20000000800 */
[----:B------:R-:W-:Y:S01]  /*1400*/  IMAD.IADD R56, R56, 0x1, -R5 ;  /* 0x0000000138387824 */ /* 0x000fe200078e0a05 */
[----:B------:R-:W-:Y:S01]  /*1410*/  UMOV UR6, 0xffffffff ;  /* 0xffffffff00067882 */ /* 0x000fe20000000000 */
[----:B------:R-:W2:Y:S01]  /*1420*/  LDC R5, c[0x0][0x288] ;  /* 0x0000a200ff057b82 */ /* 0x000ea20000000800 */
[----:B0-----:R-:W-:Y:S01]  /*1430*/  ULEA UR41, UR5, UR41, 0x18 ;  /* 0x0000002905297291 */ /* 0x001fe2000f8ec03f */
[C---:B------:R-:W-:Y:S01]  /*1440*/  ISETP.NE.AND P0, PT, R0.reuse, RZ, PT ;  /* 0x000000ff0000720c */ /* 0x040fe20003f05270 */
[----:B------:R-:W-:Y:S01]  /*1450*/  IMAD.SHL.U32 R0, R0, 0x8, RZ ;  /* 0x0000000800007824 */ /* 0x000fe200078e00ff */
[--C-:B------:R-:W-:Y:S01]  /*1460*/  SHF.R.S32.HI R57, RZ, 0x1f, R56.reuse ;  /* 0x0000001fff397819 */ /* 0x100fe20000011438 */
[----:B------:R-:W-:Y:S01]  /*1470*/  UIADD3 UR4, UR41, 0x180, URZ ;  /* 0x0000018029047890 */ /* 0x000fe2000fffe03f */
[----:B------:R-:W-:Y:S01]  /*1480*/  IMAD.SHL.U32 R58, R4, 0x2, RZ ;  /* 0x00000002043a7824 */ /* 0x000fe200078e00ff */
[----:B------:R-:W-:Y:S01]  /*1490*/  UIADD3 UR5, UR41, 0x10180, URZ ;  /* 0x0001018029057890 */ /* 0x000fe2000fffe03f */
[C-C-:B------:R-:W-:Y:S01]  /*14a0*/  IMAD R65, R3.reuse, -0x10, -R56.reuse ;  /* 0xfffffff003417824 */ /* 0x140fe200078e0a38 */
[----:B------:R-:W-:Y:S01]  /*14b0*/  UIADD3 UR52, UR41, 0x50, URZ ;  /* 0x0000005029347890 */ /* 0x000fe2000fffe03f */
[----:B------:R-:W-:Y:S01]  /*14c0*/  LOP3.LUT R0, R0, 0x8, RZ, 0xc0, !PT ;  /* 0x0000000800007812 */ /* 0x000fe200078ec0ff */
[----:B------:R-:W-:Y:S01]  /*14d0*/  USHF.R.U32.HI UR4, URZ, 0x4, UR4 ;  /* 0x000000043f047899 */ /* 0x000fe20008011604 */
[----:B------:R-:W-:Y:S01]  /*14e0*/  IMAD.WIDE R56, R3, 0x10, R56 ;  /* 0x0000001003387825 */ /* 0x000fe200078e0238 */
[----:B------:R-:W-:Y:S01]  /*14f0*/  USHF.R.U32.HI UR5, URZ, 0x4, UR5 ;  /* 0x000000043f057899 */ /* 0x000fe20008011605 */
[C---:B-1----:R-:W-:Y:S01]  /*1500*/  SHF.L.U64.HI R60, R6.reuse, 0x3, R7 ;  /* 0x00000003063c7819 */ /* 0x042fe20000010207 */
[----:B------:R-:W-:Y:S01]  /*1510*/  ULDC UR8, c[0x0][0x284] ;  /* 0x0000a10000087ab9 */ /* 0x000fe20000000800 */
[----:B------:R-:W-:Y:S01]  /*1520*/  USEL UR50, UR37, 0x1, UP1 ;  /* 0x0000000125327887 */ /* 0x000fe20008800000 */
[----:B------:R-:W-:Y:S01]  /*1530*/  IMAD.SHL.U32 R61, R6, 0x8, RZ ;  /* 0x00000008063d7824 */ /* 0x000fe200078e00ff */
[----:B------:R-:W-:Y:S01]  /*1540*/  USHF.L.U32 UR6, UR6, UR43, URZ ;  /* 0x0000002b06067299 */ /* 0x000fe2000800063f */
[----:B------:R-:W-:Y:S01]  /*1550*/  SEL R66, RZ, 0x1, P0 ;  /* 0x00000001ff427807 */ /* 0x000fe20000000000 */
[----:B------:R-:W-:Y:S01]  /*1560*/  ULOP3.LUT UR4, UR4, 0x3fff, URZ, 0xc0, !UPT ;  /* 0x00003fff04047892 */ /* 0x000fe2000f8ec03f */
[----:B------:R-:W-:Y:S01]  /*1570*/  LEA R63, R63, UR52, 0x3 ;  /* 0x000000343f3f7c11 */ /* 0x000fe2000f8e18ff */
[----:B------:R-:W-:Y:S01]  /*1580*/  ULOP3.LUT UR5, UR5, 0x3fff, URZ, 0xc0, !UPT ;  /* 0x00003fff05057892 */ /* 0x000fe2000f8ec03f */
[----:B------:R-:W-:Y:S01]  /*1590*/  LOP3.LUT R67, R0, 0x8, RZ, 0x3c, !PT ;  /* 0x0000000800437812 */ /* 0x000fe200078e3cff */
[----:B--2---:R-:W-:Y:S01]  /*15a0*/  IMAD R62, R4, -0x2, R5 ;  /* 0xfffffffe043e7824 */ /* 0x004fe200078e0205 */
[----:B------:R-:W-:Y:S01]  /*15b0*/  LOP3.LUT R64, R0, 0x18, RZ, 0x3c, !PT ;  /* 0x0000001800407812 */ /* 0x000fe200078e3cff */
[----:B------:R-:W-:Y:S01]  /*15c0*/  VIADD R65, R65, UR8 ;  /* 0x0000000841417c36 */ /* 0x000fe20008000000 */
[----:B------:R-:W-:Y:S01]  /*15d0*/  SHF.R.S32.HI R59, RZ, 0x1f, R58 ;  /* 0x0000001fff3b7819 */ /* 0x000fe2000001143a */
[----:B------:R-:W-:Y:S01]  /*15e0*/  ULDC UR42, c[0x0][0x600] ;  /* 0x00018000002a7ab9 */ /* 0x000fe20000000800 */
[----:B------:R-:W-:Y:S01]  /*15f0*/  UMOV UR7, 0x1 ;  /* 0x0000000100077882 */ /* 0x000fe20000000000 */
[----:B------:R-:W-:-:S02]  /*1600*/  ULOP3.LUT UR51, UR40, 0x1, URZ, 0xfc, !UPT ;  /* 0x0000000128337892 */ /* 0x000fc4000f8efc3f */
[----:B------:R-:W-:Y:S02]  /*1610*/  USHF.L.U32 UR49, UR37, 0x1, URZ ;  /* 0x0000000125317899 */ /* 0x000fe4000800063f */
[----:B------:R-:W-:Y:S02]  /*1620*/  USHF.L.U64.HI UR36, UR54, 0x1, UR39 ;  /* 0x0000000136247899 */ /* 0x000fe40008010227 */
[----:B------:R-:W-:Y:S02]  /*1630*/  UIADD3 UR42, UR42, -0x1, URZ ;  /* 0xffffffff2a2a7890 */ /* 0x000fe4000fffe03f */
[----:B------:R-:W-:Y:S02]  /*1640*/  USHF.L.U32 UR43, UR7, UR43, URZ ;  /* 0x0000002b072b7299 */ /* 0x000fe4000800063f */
[----:B------:R-:W-:Y:S02]  /*1650*/  UIADD3 UR50, -UR50, UR37, URZ ;  /* 0x0000002532327290 */ /* 0x000fe4000fffe13f */
[----:B------:R-:W-:-:S02]  /*1660*/  ULOP3.LUT UR45, URZ, UR6, URZ, 0x33, !UPT ;  /* 0x000000063f2d7292 */ /* 0x000fc4000f8e333f */
[----:B------:R-:W-:Y:S02]  /*1670*/  USEL UR46, URZ, 0x1, !UP0 ;  /* 0x000000013f2e7887 */ /* 0x000fe4000c000000 */
[----:B------:R-:W-:Y:S02]  /*1680*/  ULOP3.LUT UR47, UR4, 0x10000, URZ, 0xfc, !UPT ;  /* 0x00010000042f7892 */ /* 0x000fe4000f8efc3f */
[----:B------:R-:W-:-:S12]  /*1690*/  ULOP3.LUT UR48, UR5, 0x10000, URZ, 0xfc, !UPT ;  /* 0x0001000005307892 */ /* 0x000fd8000f8efc3f */
.L_x_97:
[----:B------:R-:W-:-:S04]  /*16a0*/  SHF.L.U32 R0, R66, 0x1f, RZ ;  /* 0x0000001f42007819 */ /* 0x000fc800000006ff */
[----:B------:R-:W0:Y:S02]  /*16b0*/  SYNCS.PHASECHK.TRANS64.TRYWAIT P0, [R63+URZ+-0x8], R0 ;  /* 0xfffff8003f0075a7 */ /* 0x000e24000800017f */
[----:B01234-:R-:W-:Y:S05]  /*16c0*/  @!P0 BRA `(.L_x_14) ;  /* 0x0000004400f08947 */ /* 0x01ffea0003800000 */
.L_x_119:
[----:B------:R-:W-:Y:S02]  /*16d0*/  ULDC UR4, c[0x0][0x28c] ;  /* 0x0000a30000047ab9 */ /* 0x000fe40000000800 */
[----:B------:R-:W-:-:S13]  /*16e0*/  ISETP.LT.AND P0, PT, RZ, UR4, PT ;  /* 0x00000004ff007c0c */ /* 0x000fda000bf01270 */
[----:B------:R-:W-:Y:S05]  /*16f0*/  @P0 BRA `(.L_x_15) ;  /* 0x0000000000400947 */ /* 0x000fea0003800000 */
[----:B0-----:R-:W-:Y:S01]  /*1700*/  MOV R0, 0x0 ;  /* 0x0000000000007802 */ /* 0x001fe20000000f00 */
[----:B------:R-:W-:Y:S01]  /*1710*/  ULDC.64 UR4, c[0x4][0x68] ;  /* 0x01001a0000047ab9 */ /* 0x000fe20000000a00 */
[----:B------:R-:W-:Y:S01]  /*1720*/  ULDC.64 UR6, c[0x4][0x8] ;  /* 0x0100020000067ab9 */ /* 0x000fe20000000a00 */
[----:B------:R-:W-:Y:S01]  /*1730*/  IMAD.U32 R4, RZ, RZ, UR4 ;  /* 0x00000004ff047e24 */ /* 0x000fe2000f8e00ff */
[----:B------:R0:W1:Y:S01]  /*1740*/  LDC.64 R14, c[0x4][R0] ;  /* 0x01000000000e7b82 */ /* 0x0000620000000a00 */
[----:B------:R-:W-:Y:S01]  /*1750*/  IMAD.U32 R5, RZ, RZ, UR5 ;  /* 0x00000005ff057e24 */ /* 0x000fe2000f8e00ff */
[----:B------:R-:W-:Y:S01]  /*1760*/  ULDC.64 UR4, c[0x4][0x70] ;  /* 0x01001c0000047ab9 */ /* 0x000fe20000000a00 */
[----:B------:R-:W-:Y:S02]  /*1770*/  IMAD.U32 R10, RZ, RZ, UR6 ;  /* 0x00000006ff0a7e24 */ /* 0x000fe4000f8e00ff */
[----:B------:R-:W-:Y:S02]  /*1780*/  IMAD.U32 R6, RZ, RZ, UR4 ;  /* 0x00000004ff067e24 */ /* 0x000fe4000f8e00ff */
[----:B------:R-:W-:-:S02]  /*1790*/  IMAD.U32 R7, RZ, RZ, UR5 ;  /* 0x00000005ff077e24 */ /* 0x000fc4000f8e00ff */
[----:B------:R-:W-:Y:S02]  /*17a0*/  IMAD.U32 R11, RZ, RZ, UR7 ;  /* 0x00000007ff0b7e24 */ /* 0x000fe4000f8e00ff */
[----:B------:R-:W-:Y:S02]  /*17b0*/  IMAD.MOV.U32 R8, RZ, RZ, 0x1e1 ;  /* 0x000001e1ff087424 */ /* 0x000fe400078e00ff */
[----:B------:R-:W-:Y:S02]  /*17c0*/  IMAD.MOV.U32 R12, RZ, RZ, 0x1 ;  /* 0x00000001ff0c7424 */ /* 0x000fe400078e00ff */
[----:B0-----:R-:W-:-:S07]  /*17d0*/  IMAD.MOV.U32 R13, RZ, RZ, RZ ;  /* 0x000000ffff0d7224 */ /* 0x001fce00078e00ff */
[----:B------:R-:W-:-:S07]  /*17e0*/  LEPC R20, `(.L_x_15) ;  /* 0x000000001014794e */ /* 0x000fce0000000000 */
[----:B-1---5:R-:W-:Y:S05]  /*17f0*/  CALL.ABS.NOINC R14 ;  /* 0x000000000e007343 */ /* 0x022fea0003c00000 */
.L_x_15:
[----:B0-----:R-:W-:-:S05]  /*1800*/  IMAD.U32 R0, RZ, RZ, UR51 ;  /* 0x00000033ff007e24 */ /* 0x001fca000f8e00ff */
[----:B------:R-:W-:-:S13]  /*1810*/  ISETP.NE.AND P0, PT, R0, 0x3, PT ;  /* 0x000000030000780c */ /* 0x000fda0003f05270 */
[----:B------:R-:W-:Y:S05]  /*1820*/  @!P0 BRA `(.L_x_16) ;  /* 0x0000000000048947 */ /* 0x000fea0003800000 */
[----:B------:R-:W-:Y:S01]  /*1830*/  BPT.TRAP 0x1 ;  /* 0x000000040000795c */ /* 0x000fe20000300000 */
.L_x_16:
[----:B------:R-:W-:Y:S02]  /*1840*/  IMAD.U32 R3, RZ, RZ, UR44 ;  /* 0x0000002cff037e24 */ /* 0x000fe4000f8e00ff */
[----:B------:R-:W-:-:S03]  /*1850*/  IMAD.U32 R0, RZ, RZ, UR46 ;  /* 0x0000002eff007e24 */ /* 0x000fc6000f8e00ff */
[----:B------:R-:W-:Y:S02]  /*1860*/  LEA R3, R3, UR41, 0x3 ;  /* 0x0000002903037c11 */ /* 0x000fe4000f8e18ff */
[----:B------:R-:W-:-:S04]  /*1870*/  SHF.L.U32 R0, R0, 0x1f, RZ ;  /* 0x0000001f00007819 */ /* 0x000fc800000006ff */
[----:B------:R0:W1:Y:S01]  /*1880*/  SYNCS.PHASECHK.TRANS64.TRYWAIT P1, [R3+URZ], R0 ;  /* 0x00000000030075a7 */ /* 0x000062000802017f */
[----:B------:R-:W-:Y:S05]  /*1890*/  @!P0 BRA `(.L_x_17) ;  /* 0x0000000000048947 */ /* 0x000fea0003800000 */
[----:B------:R-:W-:Y:S01]  /*18a0*/  BPT.TRAP 0x1 ;  /* 0x000000040000795c */ /* 0x000fe20000300000 */
.L_x_17:
[----:B-1----:R-:W-:Y:S05]  /*18b0*/  @P1 BRA `(.L_x_18) ;  /* 0x0000000000081947 */ /* 0x002fea0003800000 */
[----:B------:R-:W1:Y:S02]  /*18c0*/  SYNCS.PHASECHK.TRANS64.TRYWAIT P1, [R3+URZ], R0 ;  /* 0x00000000030075a7 */ /* 0x000e64000802017f */
[----:B-1----:R-:W-:Y:S05]  /*18d0*/  @!P1 BRA `(.L_x_19) ;  /* 0x0000004400809947 */ /* 0x002fea0003800000 */
.L_x_18:
[----:B------:R-:W-:Y:S05]  /*18e0*/  WARPSYNC.ALL ;  /* 0x0000000000007948 */ /* 0x000fea0003800000 */
[----:B------:R-:W-:Y:S01]  /*18f0*/  ULEA UR9, UR44, UR47, 0xa ;  /* 0x0000002f2c097291 */ /* 0x000fe2000f8e503f */
[----:B------:R-:W-:Y:S01]  /*1900*/  WARPGROUP.ARRIVE ;  /* 0x00000000000079c5 */ /* 0x000fe20000000000 */
[----:B------:R-:W-:Y:S01]  /*1910*/  ULEA UR8, UR44, UR48, 0xa ;  /* 0x000000302c087291 */ /* 0x000fe2000f8e503f */
[----:B01----:R-:W-:Y:S01]  /*1920*/  IMAD.U32 R0, RZ, RZ, UR50 ;  /* 0x00000032ff007e24 */ /* 0x003fe2000f8e00ff */
[----:B------:R-:W-:Y:S01]  /*1930*/  UMOV UR5, 0x40000040 ;  /* 0x4000004000057882 */ /* 0x000fe20000000000 */
[----:B------:R-:W-:-:S02]  /*1940*/  UMOV UR7, 0x40000040 ;  /* 0x4000004000077882 */ /* 0x000fc40000000000 */
[----:B------:R-:W-:Y:S01]  /*1950*/  UMOV UR4, UR9 ;  /* 0x0000000900047c82 */ /* 0x000fe20008000000 */
[----:B------:R-:W-:Y:S01]  /*1960*/  ISETP.GE.AND P1, PT, R0, 0x1, PT ;  /* 0x000000010000780c */ /* 0x000fe20003f26270 */
[----:B------:R-:W-:Y:S02]  /*1970*/  UMOV UR6, UR8 ;  /* 0x0000000800067c82 */ /* 0x000fe40008000000 */
[----:B------:R-:W-:Y:S01]  /*1980*/  HGMMA.64x64x16.F32 R24, gdesc[UR4], RZ, !UPT, gsb0 ;  /* 0x00e00000041879f0 */ /* 0x000fe2000c0008ff */
[----:B------:R-:W-:Y:S02]  /*1990*/  UIADD3 UR4, UR9, 0x2, URZ ;  /* 0x0000000209047890 */ /* 0x000fe4000fffe03f */
[----:B------:R-:W-:Y:S01]  /*19a0*/  UIADD3 UR6, UR8, 0x2, URZ ;  /* 0x0000000208067890 */ /* 0x000fe2000fffe03f */
[----:B------:R-:W-:Y:S01]  /*19b0*/  UMOV UR5, 0x40000040 ;  /* 0x4000004000057882 */ /* 0x000fe20000000000 */
[----:B------:R-:W-:Y:S01]  /*19c0*/  UMOV UR7, 0x40000040 ;  /* 0x4000004000077882 */ /* 0x000fe20000000000 */
[----:B------:R-:W-:-:S02]  /*19d0*/  WARPGROUP.DEPBAR.LE gsb0, 0x0 ;  /* 0x00008000000079c5 */ /* 0x000fc40000010000 */
[----:B------:R-:W-:-:S06]  /*19e0*/  WARPGROUP.ARRIVE ;  /* 0x00000000000079c5 */ /* 0x000fcc0000000000 */
[----:B------:R-:W-:Y:S01]  /*19f0*/  HGMMA.64x64x16.F32 R24, gdesc[UR4], R24, gsb0 ;  /* 0x00e00000041879f0 */ /* 0x000fe20008000818 */
[----:B------:R-:W-:Y:S02]  /*1a00*/  UIADD3 UR4, UR9, 0x4, URZ ;  /* 0x0000000409047890 */ /* 0x000fe4000fffe03f */
[----:B------:R-:W-:Y:S01]  /*1a10*/  UIADD3 UR6, UR8, 0x4, URZ ;  /* 0x0000000408067890 */ /* 0x000fe2000fffe03f */
[----:B------:R-:W-:Y:S01]  /*1a20*/  UMOV UR5, 0x40000040 ;  /* 0x4000004000057882 */ /* 0x000fe20000000000 */
[----:B------:R-:W-:Y:S01]  /*1a30*/  UMOV UR7, 0x40000040 ;  /* 0x4000004000077882 */ /* 0x000fe20000000000 */
[----:B------:R-:W-:Y:S02]  /*1a40*/  WARPGROUP.DEPBAR.LE gsb0, 0x0 ;  /* 0x00008000000079c5 */ /* 0x000fe40000010000 */
        /* <DEDUP_REMOVED lines=36> */
[----:B------:R-:W-:Y:S03]  /*1c90*/  HGMMA.64x64x16.F32 R24, gdesc[UR4], R24, gsb0 ;  /* 0x00e00000041879f0 */ /* 0x000fe60008000818 */
[----:B------:R-:W-:Y:S02]  /*1ca0*/  WARPGROUP.DEPBAR.LE gsb0, 0x0 ;  /* 0x00008000000079c5 */ /* 0x000fe40000010000 */
[----:B------:R-:W-:Y:S05]  /*1cb0*/  @!P1 BRA `(.L_x_20) ;  /* 0x0000000400849947 */ /* 0x000fea0003800000 */
[----:B------:R-:W-:Y:S01]  /*1cc0*/  UIADD3 UR8, UR44, 0x1, URZ ;  /* 0x000000012c087890 */ /* 0x000fe2000fffe03f */
[----:B------:R-:W-:Y:S01]  /*1cd0*/  IMAD.U32 R0, RZ, RZ, UR50 ;  /* 0x00000032ff007e24 */ /* 0x000fe2000f8e00ff */
[----:B------:R-:W-:Y:S02]  /*1ce0*/  UMOV UR9, UR44 ;  /* 0x0000002c00097c82 */ /* 0x000fe40008000000 */
[----:B------:R-:W-:-:S04]  /*1cf0*/  UISETP.NE.AND UP0, UPT, UR8, 0x4, UPT ;  /* 0x000000040800788c */ /* 0x000fc8000bf05270 */
[----:B------:R-:W-:Y:S02]  /*1d00*/  USEL UR4, URZ, 0x1, UP0 ;  /* 0x000000013f047887 */ /* 0x000fe40008000000 */
[----:B------:R-:W-:Y:S02]  /*1d10*/  USEL UR8, UR8, URZ, UP0 ;  /* 0x0000003f08087287 */ /* 0x000fe40008000000 */
[----:B------:R-:W-:-:S06]  /*1d20*/  ULOP3.LUT UR4, UR46, UR4, URZ, 0x3c, !UPT ;  /* 0x000000042e047292 */ /* 0x000fcc000f8e3c3f */
[----:B------:R-:W-:-:S07]  /*1d30*/  IMAD.U32 R5, RZ, RZ, UR4 ;  /* 0x00000004ff057e24 */ /* 0x000fce000f8e00ff */
.L_x_27:
[----:B01----:R-:W-:Y:S05]  /*1d40*/  @!P0 BRA `(.L_x_21) ;  /* 0x0000000000048947 */ /* 0x003fea0003800000 */
[----:B------:R-:W-:Y:S01]  /*1d50*/  BPT.TRAP 0x1 ;  /* 0x000000040000795c */ /* 0x000fe20000300000 */
.L_x_21:
[----:B------:R-:W-:Y:S01]  /*1d60*/  ULEA UR4, UR8, UR41, 0x3 ;  /* 0x0000002908047291 */ /* 0x000fe2000f8e183f */
[----:B------:R-:W-:-:S08]  /*1d70*/  SHF.L.U32 R3, R5, 0x1f, RZ ;  /* 0x0000001f05037819 */ /* 0x000fd000000006ff */
[----:B------:R0:W1:Y:S01]  /*1d80*/  SYNCS.PHASECHK.TRANS64.TRYWAIT P1, [UR4], R3 ;  /* 0x00000003ff0075a7 */ /* 0x0000620008020144 */
[----:B------:R-:W-:Y:S05]  /*1d90*/  @!P0 BRA `(.L_x_22) ;  /* 0x0000000000048947 */ /* 0x000fea0003800000 */
[----:B------:R-:W-:Y:S01]  /*1da0*/  BPT.TRAP 0x1 ;  /* 0x000000040000795c */ /* 0x000fe20000300000 */
.L_x_22:
[----:B-1----:R-:W-:Y:S05]  /*1db0*/  @P1 BRA `(.L_x_23) ;  /* 0x0000000000081947 */ /* 0x002fea0003800000 */
[----:B------:R-:W1:Y:S02]  /*1dc0*/  SYNCS.PHASECHK.TRANS64.TRYWAIT P1, [UR4], R3 ;  /* 0x00000003ff0075a7 */ /* 0x000e640008020144 */
[----:B-1----:R-:W-:Y:S05]  /*1dd0*/  @!P1 BRA `(.L_x_24) ;  /* 0x0000004000549947 */ /* 0x002fea0003800000 */
.L_x_23:
[----:B------:R-:W-:Y:S01]  /*1de0*/  ULEA UR11, UR8, UR47, 0xa ;  /* 0x0000002f080b7291 */ /* 0x000fe2000f8e503f */
[----:B------:R-:W-:Y:S01]  /*1df0*/  WARPGROUP.ARRIVE ;  /* 0x00000000000079c5 */ /* 0x000fe20000000000 */
[----:B------:R-:W-:Y:S01]  /*1e00*/  ULEA UR10, UR8, UR48, 0xa ;  /* 0x00000030080a7291 */ /* 0x000fe2000f8e503f */
[----:B------:R-:W-:Y:S01]  /*1e10*/  UMOV UR5, 0x40000040 ;  /* 0x4000004000057882 */ /* 0x000fe20000000000 */
[----:B------:R-:W-:-:S03]  /*1e20*/  UMOV UR7, 0x40000040 ;  /* 0x4000004000077882 */ /* 0x000fc60000000000 */
[----:B------:R-:W-:Y:S02]  /*1e30*/  UMOV UR4, UR11 ;  /* 0x0000000b00047c82 */ /* 0x000fe40008000000 */
[----:B------:R-:W-:Y:S02]  /*1e40*/  UMOV UR6, UR10 ;  /* 0x0000000a00067c82 */ /* 0x000fe40008000000 */
[----:B------:R-:W-:Y:S01]  /*1e50*/  HGMMA.64x64x16.F32 R24, gdesc[UR4], R24, gsb0 ;  /* 0x00e00000041879f0 */ /* 0x000fe20008000818 */
        /* <DEDUP_REMOVED lines=51> */
[----:B------:R-:W-:Y:S01]  /*2190*/  BPT.TRAP 0x1 ;  /* 0x000000040000795c */ /* 0x000fe20000300000 */
.L_x_25:
[----:B------:R-:W-:Y:S02]  /*21a0*/  UISETP.GT.U32.AND UP0, UPT, UR40, 0x1, UPT ;  /* 0x000000012800788c */ /* 0x000fe4000bf04070 */
[----:B------:R-:W-:-:S04]  /*21b0*/  ULEA UR4, UR9, UR41, 0x3 ;  /* 0x0000002909047291 */ /* 0x000fc8000f8e183f */
[----:B------:R-:W-:Y:S01]  /*21c0*/  UIADD3 UR4, UR4, 0x20, URZ ;  /* 0x0000002004047890 */ /* 0x000fe2000fffe03f */
[----:B------:R-:W-:-:S03]  /*21d0*/  PLOP3.LUT P1, PT, PT, PT, UP0, 0x80, 0x0 ;  /* 0x000000000000781c */ /* 0x000fc60003f2f008 */
[----:B------:R-:W-:-:S09]  /*21e0*/  UPRMT UR4, URZ, 0x654, UR4 ;  /* 0x000006543f047896 */ /* 0x000fd20008000004 */
[----:B------:R-:W-:Y:S01]  /*21f0*/  SYNCS.ARRIVE.TRANS64.RED.A1T0 RZ, [UR4], RZ ;  /* 0x000000ffffff79a7 */ /* 0x000fe20008100404 */
[----:B------:R-:W-:Y:S05]  /*2200*/  @P1 BRA `(.L_x_26) ;  /* 0x0000000000041947 */ /* 0x000fea0003800000 */
[----:B------:R-:W-:Y:S01]  /*2210*/  BPT.TRAP 0x1 ;  /* 0x000000040000795c */ /* 0x000fe20000300000 */
.L_x_26:
[----:B------:R-:W-:Y:S01]  /*2220*/  UIADD3 UR8, UR8, 0x1, URZ ;  /* 0x0000000108087890 */ /* 0x000fe2000fffe03f */
[C---:B------:R-:W-:Y:S01]  /*2230*/  ISETP.GT.AND P1, PT, R0.reuse, 0x1, PT ;  /* 0x000000010000780c */ /* 0x040fe20003f24270 */
[----:B------:R-:W-:Y:S01]  /*2240*/  UIADD3 UR9, UR9, 0x1, URZ ;  /* 0x0000000109097890 */ /* 0x000fe2000fffe03f */
[----:B------:R-:W-:Y:S01]  /*2250*/  VIADD R0, R0, 0xffffffff ;  /* 0xffffffff00007836 */ /* 0x000fe20000000000 */
[----:B------:R-:W-:Y:S02]  /*2260*/  UISETP.NE.AND UP0, UPT, UR8, 0x4, UPT ;  /* 0x000000040800788c */ /* 0x000fe4000bf05270 */
[----:B------:R-:W-:Y:S02]  /*2270*/  UISETP.NE.AND UP1, UPT, UR9, 0x4, UPT ;  /* 0x000000040900788c */ /* 0x000fe4000bf25270 */
[----:B------:R-:W-:Y:S02]  /*2280*/  USEL UR4, URZ, 0x1, UP0 ;  /* 0x000000013f047887 */ /* 0x000fe40008000000 */
[----:B------:R-:W-:-:S02]  /*2290*/  USEL UR8, UR8, URZ, UP0 ;  /* 0x0000003f08087287 */ /* 0x000fc40008000000 */
[----:B------:R-:W-:Y:S02]  /*22a0*/  USEL UR9, UR9, URZ, UP1 ;  /* 0x0000003f09097287 */ /* 0x000fe40008800000 */
[----:B------:R-:W-:Y:S01]  /*22b0*/  LOP3.LUT R5, R5, UR4, RZ, 0x3c, !PT ;  /* 0x0000000405057c12 */ /* 0x000fe2000f8e3cff */
[----:B------:R-:W-:Y:S09]  /*22c0*/  @P1 BRA `(.L_x_27) ;  /* 0xfffffff8009c1947 */ /* 0x000ff2000383ffff */
.L_x_20:
[----:B------:R-:W2:Y:S01]  /*22d0*/  LDC R0, c[0x0][0x28c] ;  /* 0x0000a300ff007b82 */ /* 0x000ea20000000800 */
[----:B------:R3:W-:Y:S01]  /*22e0*/  SYNCS.ARRIVE.TRANS64.A1T0 RZ, [R67+UR52], RZ ;  /* 0x000000ff43ff79a7 */ /* 0x0007e20008100034 */
[----:B--2---:R-:W-:-:S13]  /*22f0*/  ISETP.GE.AND P1, PT, R0, 0x1, PT ;  /* 0x000000010000780c */ /* 0x004fda0003f26270 */
[----:B---3--:R-:W-:Y:S05]  /*2300*/  @!P1 BRA `(.L_x_28) ;  /* 0x0000000000309947 */ /* 0x008fea0003800000 */
[----:B------:R-:W-:Y:S05]  /*2310*/  @!P0 BRA `(.L_x_29) ;  /* 0x0000000000048947 */ /* 0x000fea0003800000 */
[----:B------:R-:W-:Y:S01]  /*2320*/  BPT.TRAP 0x1 ;  /* 0x000000040000795c */ /* 0x000fe20000300000 */
.L_x_29:
[----:B------:R-:W-:Y:S02]  /*2330*/  UIADD3 UR4, UR50, UR44, URZ ;  /* 0x0000002c32047290 */ /* 0x000fe4000fffe03f */
[----:B------:R-:W-:Y:S02]  /*2340*/  UISETP.GT.U32.AND UP0, UPT, UR40, 0x1, UPT ;  /* 0x000000012800788c */ /* 0x000fe4000bf04070 */
[----:B------:R-:W-:-:S04]  /*2350*/  USHF.L.U32 UR4, UR4, 0x3, URZ ;  /* 0x0000000304047899 */ /* 0x000fc8000800063f */
[----:B------:R-:W-:Y:S01]  /*2360*/  ULOP3.LUT UR4, UR4, 0x18, URZ, 0xc0, !UPT ;  /* 0x0000001804047892 */ /* 0x000fe2000f8ec03f */
[----:B------:R-:W-:-:S03]  /*2370*/  PLOP3.LUT P0, PT, PT, PT, UP0, 0x80, 0x0 ;  /* 0x000000000000781c */ /* 0x000fc60003f0f008 */
[----:B------:R-:W-:-:S04]  /*2380*/  UIADD3 UR4, UR41, 0x20, UR4 ;  /* 0x0000002029047890 */ /* 0x000fc8000fffe004 */
[----:B------:R-:W-:-:S09]  /*2390*/  UPRMT UR4, URZ, 0x654, UR4 ;  /* 0x000006543f047896 */ /* 0x000fd20008000004 */
[----:B------:R-:W-:Y:S01]  /*23a0*/  SYNCS.ARRIVE.TRANS64.RED.A1T0 RZ, [UR4], RZ ;  /* 0x000000ffffff79a7 */ /* 0x000fe20008100404 */
[----:B------:R-:W-:Y:S05]  /*23b0*/  @P0 BRA `(.L_x_28) ;  /* 0x0000000000040947 */ /* 0x000fea0003800000 */
[----:B------:R-:W-:Y:S01]  /*23c0*/  BPT.TRAP 0x1 ;  /* 0x000000040000795c */ /* 0x000fe20000300000 */
.L_x_28:
[----:B------:R-:W-:Y:S02]  /*23d0*/  SHF.L.U32 R0, R66, 0x1f, RZ ;  /* 0x0000001f42007819 */ /* 0x000fe400000006ff */
[----:B------:R-:W-:Y:S02]  /*23e0*/  SHF.R.S32.HI R9, RZ, 0x1f, R19 ;  /* 0x0000001fff097819 */ /* 0x000fe40000011413 */
[----:B------:R-:W2:Y:S02]  /*23f0*/  SYNCS.PHASECHK.TRANS64.TRYWAIT P0, [R63+URZ+0x8], R0 ;  /* 0x000008003f0075a7 */ /* 0x000ea4000800017f */
[----:B--2---:R-:W-:Y:S05]  /*2400*/  @!P0 BRA `(.L_x_30) ;  /* 0x0000003800e08947 */ /* 0x004fea0003800000 */
.L_x_120:
[----:B------:R-:W-:Y:S01]  /*2410*/  ULDC.64 UR4, c[0x0][0x5d0] ;  /* 0x0001740000047ab9 */ /* 0x000fe20000000a00 */
[----:B------:R-:W-:Y:S01]  /*2420*/  ULDC UR6, c[0x0][0x284] ;  /* 0x0000a10000067ab9 */ /* 0x000fe20000000800 */
[----:B--2---:R-:W-:Y:S02]  /*2430*/  IMAD R0, R9, UR4, RZ ;  /* 0x0000000409007c24 */ /* 0x004fe4000f8e02ff */
[----:B------:R-:W-:Y:S02]  /*2440*/  IMAD.SHL.U32 R10, R2, 0x40, RZ ;  /* 0x00000040020a7824 */ /* 0x000fe400078e00ff */
[C---:B------:R-:W-:Y:S02]  /*2450*/  IMAD R5, R19.reuse, UR5, R0 ;  /* 0x0000000513057c24 */ /* 0x040fe4000f8e0200 */
[----:B------:R-:W-:Y:S01]  /*2460*/  IMAD.SHL.U32 R0, R18, 0x40, RZ ;  /* 0x0000004012007824 */ /* 0x000fe200078e00ff */
[----:B------:R-:W-:Y:S01]  /*2470*/  SHF.R.S32.HI R11, RZ, 0x1f, R10 ;  /* 0x0000001fff0b7819 */ /* 0x000fe2000001140a */
[----:B01----:R-:W-:Y:S01]  /*2480*/  IMAD.WIDE.U32 R2, R19, UR4, R58 ;  /* 0x0000000413027c25 */ /* 0x003fe2000f8e003a */
[----:B------:R-:W-:-:S02]  /*2490*/  ULDC.64 UR4, c[0x0][0x5c8] ;  /* 0x0001720000047ab9 */ /* 0x000fc40000000a00 */
[----:B------:R-:W-:Y:S01]  /*24a0*/  ISETP.GE.AND P0, PT, R0, UR6, PT ;  /* 0x0000000600007c0c */ /* 0x000fe2000bf06270 */
[----:B------:R-:W-:Y:S01]  /*24b0*/  ULDC UR6, c[0x0][0x288] ;  /* 0x0000a20000067ab9 */ /* 0x000fe20000000800 */
[----:B------:R-:W-:Y:S01]  /*24c0*/  IADD3 R2, P1, R10, R2, RZ ;  /* 0x000000020a027210 */ /* 0x000fe20007f3e0ff */
[----:B------:R-:W-:Y:S01]  /*24d0*/  IMAD.WIDE R14, R18, 0x40, R56 ;  /* 0x00000040120e7825 */ /* 0x000fe200078e0238 */
[----:B------:R-:W-:Y:S02]  /*24e0*/  ISETP.GE.OR P0, PT, R10, UR6, P0 ;  /* 0x000000060a007c0c */ /* 0x000fe40008706670 */
[----:B------:R-:W-:Y:S01]  /*24f0*/  IADD3.X R3, R11, R3, R5, P1, !PT ;  /* 0x000000030b037210 */ /* 0x000fe20000ffe405 */
[----:B------:R-:W-:-:S04]  /*2500*/  IMAD R7, R15, UR4, RZ ;  /* 0x000000040f077c24 */ /* 0x000fc8000f8e02ff */
[C---:B------:R-:W-:Y:S02]  /*2510*/  IMAD R7, R14.reuse, UR5, R7 ;  /* 0x000000050e077c24 */ /* 0x040fe4000f8e0207 */
[----:B------:R-:W-:-:S04]  /*2520*/  IMAD.WIDE.U32 R20, R14, UR4, R2 ;  /* 0x000000040e147c25 */ /* 0x000fc8000f8e0002 */
[----:B------:R-:W-:Y:S05]  /*2530*/  @P0 BRA `(.L_x_31) ;  /* 0x0000002000580947 */ /* 0x000fea0003800000 */
[----:B-----5:R-:W-:Y:S01]  /*2540*/  FSETP.NEU.AND P1, PT, R23, RZ, PT ;  /* 0x000000ff1700720b */ /* 0x020fe20003f2d000 */
[----:B------:R-:W-:Y:S01]  /*2550*/  IMAD.IADD R68, R62, 0x1, -R10 ;  /* 0x000000013e447824 */ /* 0x000fe200078e0a0a */
[----:B------:R-:W-:Y:S01]  /*2560*/  BSSY B0, `(.L_x_31) ;  /* 0x0000213000007945 */ /* 0x000fe20003800000 */
[----:B------:R-:W-:Y:S02]  /*2570*/  IMAD.IADD R0, R65, 0x1, -R0 ;  /* 0x0000000141007824 */ /* 0x000fe400078e0a00 */
[----:B------:R-:W-:Y:S01]  /*2580*/  IMAD.IADD R5, R21, 0x1, R7 ;  /* 0x0000000115057824 */ /* 0x000fe200078e0207 */
[----:B------:R-:W-:-:S04]  /*2590*/  ISETP.GT.AND P0, PT, R68, RZ, PT ;  /* 0x000000ff4400720c */ /* 0x000fc80003f04270 */
[----:B------:R-:W-:-:S03]  /*25a0*/  ISETP.GT.AND P2, PT, R0, RZ, P0 ;  /* 0x000000ff0000720c */ /* 0x000fc60000744270 */
[----:B------:R-:W-:Y:S10]  /*25b0*/  @!P1 BRA `(.L_x_32) ;  /* 0x0000001400dc9947 */ /* 0x000ff40003800000 */
[----:B------:R-:W0:Y:S01]  /*25c0*/  LDC.64 R70, c[0x0][0x5b8] ;  /* 0x00016e00ff467b82 */ /* 0x000e220000000a00 */
[----:B------:R-:W-:-:S07]  /*25d0*/  ULDC.64 UR4, c[0x0][0x5c0] ;  /* 0x0001700000047ab9 */ /* 0x000fce0000000a00 */
[----:B------:R-:W1:Y:S08]  /*25e0*/  LDC.64 R72, c[0x0][0x5b0] ;  /* 0x00016c00ff487b82 */ /* 0x000e700000000a00 */
[----:B------:R-:W2:Y:S01]  /*25f0*/  LDC.64 R74, c[0x0][0x5a8] ;  /* 0x00016a00ff4a7b82 */ /* 0x000ea20000000a00 */
[-C--:B0-----:R-:W-:Y:S02]  /*2600*/  IMAD R4, R9, R70.reuse, RZ ;  /* 0x0000004609047224 */ /* 0x081fe400078e02ff */
[----:B------:R-:W-:-:S04]  /*2610*/  IMAD.WIDE.U32 R2, R19, R70, R58 ;  /* 0x0000004613027225 */ /* 0x000fc800078e003a */
[----:B------:R-:W-:Y:S01]  /*2620*/  IMAD R21, R19, R71, R4 ;  /* 0x0000004713157224 */ /* 0x000fe200078e0204 */
[----:B------:R-:W-:Y:S01]  /*2630*/  IADD3 R6, P1, R10, R2, RZ ;  /* 0x000000020a067210 */ /* 0x000fe20007f3e0ff */
[----:B-1----:R-:W-:-:S03]  /*2640*/  IMAD R2, R15, R72, RZ ;  /* 0x000000480f027224 */ /* 0x002fc600078e02ff */
[----:B------:R-:W-:Y:S01]  /*2650*/  IADD3.X R7, R11, R3, R21, P1, !PT ;  /* 0x000000030b077210 */ /* 0x000fe20000ffe415 */
[C---:B------:R-:W-:Y:S02]  /*2660*/  IMAD R69, R14.reuse, R73, R2 ;  /* 0x000000490e457224 */ /* 0x040fe400078e0202 */
[----:B------:R-:W-:-:S04]  /*2670*/  IMAD.WIDE.U32 R2, R14, R72, R6 ;  /* 0x000000480e027225 */ /* 0x000fc800078e0006 */
[----:B------:R-:W-:Y:S01]  /*2680*/  IMAD.IADD R3, R3, 0x1, R69 ;  /* 0x0000000103037824 */ /* 0x000fe200078e0245 */
[----:B--2---:R-:W-:-:S04]  /*2690*/  LEA R8, P1, R2, R74, 0x1 ;  /* 0x0000004a02087211 */ /* 0x004fc800078208ff */
[----:B------:R-:W-:-:S05]  /*26a0*/  LEA.HI.X R9, R2, R75, R3, 0x1, P1 ;  /* 0x0000004b02097211 */ /* 0x000fca00008f0c03 */
[----:B------:R-:W2:Y:S01]  /*26b0*/  @P2 LDG.E.LTC128B.U16 R18, desc[UR56][R8.64] ;  /* 0x0000003808122981 */ /* 0x000ea2000c1e1520 */
[----:B------:R-:W-:Y:S01]  /*26c0*/  IMAD.WIDE.U32 R2, R14, R72, R10 ;  /* 0x000000480e027225 */ /* 0x000fe200078e000a */
[----:B------:R-:W-:Y:S02]  /*26d0*/  BSSY B1, `(.L_x_33) ;  /* 0x0000015000017945 */ /* 0x000fe40003800000 */
[----:B------:R-:W-:-:S04]  /*26e0*/  IADD3 R12, P1, R58, R2, RZ ;  /* 0x000000023a0c7210 */ /* 0x000fc80007f3e0ff */
[----:B------:R-:W-:Y:S02]  /*26f0*/  IADD3.X R13, R59, R69, R3, P1, !PT ;  /* 0x000000453b0d7210 */ /* 0x000fe40000ffe403 */
[----:B------:R-:W-:Y:S01]  /*2700*/  LEA R4, P1, R20, UR4, 0x1 ;  /* 0x0000000414047c11 */ /* 0x000fe2000f8208ff */
[----:B------:R-:W-:-:S03]  /*2710*/  IMAD.WIDE.U32 R12, R19, R70, R12 ;  /* 0x00000046130c7225 */ /* 0x000fc600078e000c */
[----:B------:R-:W-:Y:S02]  /*2720*/  LEA.HI.X R5, R20, UR5, R5, 0x1, P1 ;  /* 0x0000000514057c11 */ /* 0x000fe400088f0c05 */
[----:B------:R-:W-:-:S04]  /*2730*/  ISETP.GT.AND P1, PT, R68, 0x1, PT ;  /* 0x000000014400780c */ /* 0x000fc80003f24270 */
[----:B------:R-:W-:Y:S01]  /*2740*/  ISETP.GT.AND P3, PT, R0, RZ, P1 ;  /* 0x000000ff0000720c */ /* 0x000fe20000f64270 */
[----:B--2---:R-:W-:-:S05]  /*2750*/  HADD2.F32 R2, -RZ, R18.H0_H0 ;  /* 0x20000012ff027230 */ /* 0x004fca0000004100 */
[----:B------:R-:W-:Y:S01]  /*2760*/  FMUL R3, R2, R23 ;  /* 0x0000001702037220 */ /* 0x000fe20000400000 */
[----:B------:R-:W-:-:S03]  /*2770*/  LEA R2, P4, R12, R74, 0x1 ;  /* 0x0000004a0c027211 */ /* 0x000fc600078808ff */
[----:B------:R-:W-:-:S05]  /*2780*/  FFMA R3, R24, R22, R3 ;  /* 0x0000001618037223 */ /* 0x000fca0000000003 */
[----:B------:R-:W-:Y:S01]  /*2790*/  F2FP.F16.F32.PACK_AB R8, RZ, R3 ;  /* 0x00000003ff08723e */ /* 0x000fe200000000ff */
[----:B------:R-:W-:-:S03]  /*27a0*/  IMAD.IADD R3, R21, 0x1, R13 ;  /* 0x0000000115037824 */ /* 0x000fc600078e020d */
[----:B------:R-:W-:Y:S01]  /*27b0*/  PRMT R9, R8, 0x7610, R9 ;  /* 0x0000761008097816 */ /* 0x000fe20000000009 */
[----:B------:R-:W-:Y:S01]  /*27c0*/  IMAD.SHL.U32 R8, R72, 0x8, RZ ;  /* 0x0000000848087824 */ /* 0x000fe200078e00ff */
[----:B------:R-:W-:-:S03]  /*27d0*/  LEA.HI.X R3, R12, R75, R3, 0x1, P4 ;  /* 0x0000004b0c037211 */ /* 0x000fc600020f0c03 */
[----:B------:R0:W-:Y:S02]  /*27e0*/  @P2 STG.E.U16 desc[UR56][R4.64], R9 ;  /* 0x0000000904002986 */ /* 0x0001e4000c101538 */
[----:B0-----:R-:W-:Y:S01]  /*27f0*/  SHF.L.U64.HI R9, R72, 0x3, R73 ;  /* 0x0000000348097819 */ /* 0x001fe20000010249 */
[----:B------:R-:W-:Y:S06]  /*2800*/  @!P3 BRA `(.L_x_34) ;  /* 0x000000000004b947 */ /* 0x000fec0003800000 */
[----:B------:R0:W5:Y:S02]  /*2810*/  LDG.E.LTC128B.U16 R18, desc[UR56][R2.64+0x2] ;  /* 0x0000023802127981 */ /* 0x000164000c1e1520 */
.L_x_34:
[----:B------:R-:W-:Y:S05]  /*2820*/  BSYNC B1 ;  /* 0x0000000000017941 */ /* 0x000fea0003800000 */
.L_x_33:
[----:B-----5:R-:W-:Y:S01]  /*2830*/  HADD2.F32 R12, -RZ, R18.H0_H0 ;  /* 0x20000012ff0c7230 */ /* 0x020fe20000004100 */
[----:B------:R-:W-:Y:S01]  /*2840*/  ISETP.GT.AND P0, PT, R0, 0x8, P0 ;  /* 0x000000080000780c */ /* 0x000fe20000704270 */
[----:B------:R-:W-:-:S04]  /*2850*/  IMAD.WIDE.U32 R8, R14, R72, R8 ;  /* 0x000000480e087225 */ /* 0x000fc800078e0008 */
[----:B------:R-:W-:Y:S01]  /*2860*/  FMUL R12, R12, R23 ;  /* 0x000000170c0c7220 */ /* 0x000fe20000400000 */
[----:B------:R-:W-:Y:S01]  /*2870*/  IMAD.IADD R69, R69, 0x1, R9 ;  /* 0x0000000145457824 */ /* 0x000fe200078e0209 */
[----:B------:R-:W-:Y:S02]  /*2880*/  IADD3 R6, P2, R6, R8, RZ ;  /* 0x0000000806067210 */ /* 0x000fe40007f5e0ff */
[----:B------:R-:W-:-:S03]  /*2890*/  FFMA R25, R25, R22, R12 ;  /* 0x0000001619197223 */ /* 0x000fc6000000000c */
[----:B------:R-:W-:Y:S01]  /*28a0*/  IMAD.X R7, R69, 0x1, R7, P2 ;  /* 0x0000000145077824 */ /* 0x000fe200010e0607 */
[C---:B------:R-:W-:Y:S02]  /*28b0*/  LEA R12, P2, R6.reuse, R74, 0x1 ;  /* 0x0000004a060c7211 */ /* 0x040fe400078408ff */
[----:B------:R-:W-:Y:S02]  /*28c0*/  F2FP.F16.F32.PACK_AB R25, RZ, R25 ;  /* 0x00000019ff19723e */ /* 0x000fe400000000ff */
[----:B------:R-:W-:-:S03]  /*28d0*/  LEA.HI.X R13, R6, R75, R7, 0x1, P2 ;  /* 0x0000004b060d7211 */ /* 0x000fc600010f0c07 */
[----:B------:R1:W-:Y:S04]  /*28e0*/  @P3 STG.E.U16 desc[UR56][R4.64+0x2], R25 ;  /* 0x0000021904003986 */ /* 0x0003e8000c101538 */
[----:B------:R-:W2:Y:S01]  /*28f0*/  @P0 LDG.E.LTC128B.U16 R18, desc[UR56][R12.64] ;  /* 0x000000380c120981 */ /* 0x000ea2000c1e1520 */
[----:B------:R-:W-:Y:S01]  /*2900*/  IADD3 R10, P2, P3, R58, R8, R10 ;  /* 0x000000083a0a7210 */ /* 0x000fe20007b5e00a */
[----:B------:R-:W-:Y:S01]  /*2910*/  BSSY B1, `(.L_x_35) ;  /* 0x0000011000017945 */ /* 0x000fe20003800000 */
[----:B------:R-:W-:Y:S02]  /*2920*/  SHF.L.U64.HI R9, R61, 0x1, R60 ;  /* 0x000000013d097819 */ /* 0x000fe4000001023c */
[----:B------:R-:W-:Y:S02]  /*2930*/  IADD3.X R11, R59, R69, R11, P2, P3 ;  /* 0x000000453b0b7210 */ /* 0x000fe400017e640b */
[----:B------:R-:W-:-:S02]  /*2940*/  LEA R8, P2, R61, R4, 0x1 ;  /* 0x000000043d087211 */ /* 0x000fc400078408ff */
[----:B------:R-:W-:Y:S01]  /*2950*/  ISETP.GT.AND P1, PT, R0, 0x8, P1 ;  /* 0x000000080000780c */ /* 0x000fe20000f24270 */
[----:B------:R-:W-:-:S04]  /*2960*/  IMAD.WIDE.U32 R10, R19, R70, R10 ;  /* 0x00000046130a7225 */ /* 0x000fc800078e000a */
[----:B------:R-:W-:Y:S02]  /*2970*/  IMAD.X R9, R9, 0x1, R5, P2 ;  /* 0x0000000109097824 */ /* 0x000fe400010e0605 */
[----:B------:R-:W-:Y:S02]  /*2980*/  IMAD.IADD R11, R21, 0x1, R11 ;  /* 0x00000001150b7824 */ /* 0x000fe400078e020b */
[----:B--2---:R-:W-:-:S05]  /*2990*/  HADD2.F32 R6, -RZ, R18.H0_H0 ;  /* 0x20000012ff067230 */ /* 0x004fca0000004100 */
[----:B------:R-:W-:Y:S01]  /*29a0*/  FMUL R7, R6, R23 ;  /* 0x0000001706077220 */ /* 0x000fe20000400000 */
[----:B------:R-:W-:-:S03]  /*29b0*/  LEA R6, P3, R10, R74, 0x1 ;  /* 0x0000004a0a067211 */ /* 0x000fc600078608ff */
[----:B------:R-:W-:-:S05]  /*29c0*/  FFMA R7, R26, R22, R7 ;  /* 0x000000161a077223 */ /* 0x000fca0000000007 */
[----:B------:R-:W-:Y:S02]  /*29d0*/  F2FP.F16.F32.PACK_AB R12, RZ, R7 ;  /* 0x00000007ff0c723e */ /* 0x000fe400000000ff */
[----:B------:R-:W-:-:S03]  /*29e0*/  LEA.HI.X R7, R10, R75, R11, 0x1, P3 ;  /* 0x0000004b0a077211 */ /* 0x000fc600018f0c0b */
[----:B------:R1:W-:Y:S01]  /*29f0*/  @P0 STG.E.U16 desc[UR56][R8.64], R12 ;  /* 0x0000000c08000986 */ /* 0x0003e2000c101538 */
[----:B------:R-:W-:Y:S05]  /*2a00*/  @!P1 BRA `(.L_x_36) ;  /* 0x0000000000049947 */ /* 0x000fea0003800000 */
[----:B------:R2:W5:Y:S02]  /*2a10*/  LDG.E.LTC128B.U16 R18, desc[UR56][R6.64+0x2] ;  /* 0x0000023806127981 */ /* 0x000564000c1e1520 */
.L_x_36:
[----:B------:R-:W-:Y:S05]  /*2a20*/  BSYNC B1 ;  /* 0x0000000000017941 */ /* 0x000fea0003800000 */
.L_x_35:
[----:B-----5:R-:W-:Y:S01]  /*2a30*/  HADD2.F32 R10, -RZ, R18.H0_H0 ;  /* 0x20000012ff0a7230 */ /* 0x020fe20000004100 */
[----:B------:R-:W-:Y:S01]  /*2a40*/  ISETP.GT.AND P0, PT, R68, 0x8, PT ;  /* 0x000000084400780c */ /* 0x000fe20003f04270 */
[----:B------:R-:W-:Y:S03]  /*2a50*/  BSSY B1, `(.L_x_37) ;  /* 0x0000008000017945 */ /* 0x000fe60003800000 */
[----:B------:R-:W-:Y:S01]  /*2a60*/  FMUL R10, R10, R23 ;  /* 0x000000170a0a7220 */ /* 0x000fe20000400000 */
[----:B------:R-:W-:-:S03]  /*2a70*/  ISETP.GT.AND P2, PT, R0, RZ, P0 ;  /* 0x000000ff0000720c */ /* 0x000fc60000744270 */
[----:B------:R-:W-:-:S05]  /*2a80*/  FFMA R10, R27, R22, R10 ;  /* 0x000000161b0a7223 */ /* 0x000fca000000000a */
[----:B------:R-:W-:-:S05]  /*2a90*/  F2FP.F16.F32.PACK_AB R10, RZ, R10 ;  /* 0x0000000aff0a723e */ /* 0x000fca00000000ff */
[----:B------:R3:W-:Y:S01]  /*2aa0*/  @P1 STG.E.U16 desc[UR56][R8.64+0x2], R10 ;  /* 0x0000020a08001986 */ /* 0x0007e2000c101538 */
[----:B------:R-:W-:Y:S05]  /*2ab0*/  @!P2 BRA `(.L_x_38) ;  /* 0x000000000004a947 */ /* 0x000fea0003800000 */
[----:B------:R4:W5:Y:S02]  /*2ac0*/  LDG.E.LTC128B.U16 R18, desc[UR56][R2.64+0x10] ;  /* 0x0000103802127981 */ /* 0x000964000c1e1520 */
.L_x_38:
[----:B------:R-:W-:Y:S05]  /*2ad0*/  BSYNC B1 ;  /* 0x0000000000017941 */ /* 0x000fea0003800000 */
.L_x_37:
[----:B---3-5:R-:W-:Y:S01]  /*2ae0*/  HADD2.F32 R10, -RZ, R18.H0_H0 ;  /* 0x20000012ff0a7230 */ /* 0x028fe20000004100 */
        /* <DEDUP_REMOVED lines=9> */
.L_x_40:
[----:B------:R-:W-:Y:S05]  /*2b80*/  BSYNC B1 ;  /* 0x0000000000017941 */ /* 0x000fea0003800000 */
.L_x_39:
[----:B-----5:R-:W-:Y:S01]  /*2b90*/  HADD2.F32 R10, -RZ, R18.H0_H0 ;  /* 0x20000012ff0a7230 */ /* 0x020fe20000004100 */
[----:B------:R-:W-:Y:S01]  /*2ba0*/  ISETP.GT.AND P0, PT, R0, 0x8, P0 ;  /* 0x000000080000780c */ /* 0x000fe20000704270 */
[----:B------:R-:W-:Y:S03]  /*2bb0*/  BSSY B1, `(.L_x_41) ;  /* 0x0000007000017945 */ /* 0x000fe60003800000 */
[----:B------:R-:W-:-:S04]  /*2bc0*/  FMUL R10, R10, R23 ;  /* 0x000000170a0a7220 */ /* 0x000fc80000400000 */
[----:B------:R-:W-:-:S05]  /*2bd0*/  FFMA R10, R29, R22, R10 ;  /* 0x000000161d0a7223 */ /* 0x000fca000000000a */
[----:B------:R-:W-:-:S05]  /*2be0*/  F2FP.F16.F32.PACK_AB R10, RZ, R10 ;  /* 0x0000000aff0a723e */ /* 0x000fca00000000ff */
[----:B------:R0:W-:Y:S01]  /*2bf0*/  @P3 STG.E.U16 desc[UR56][R4.64+0x12], R10 ;  /* 0x0000120a04003986 */ /* 0x0001e2000c101538 */
[----:B------:R-:W-:Y:S05]  /*2c00*/  @!P0 BRA `(.L_x_42) ;  /* 0x0000000000048947 */ /* 0x000fea0003800000 */
[----:B------:R0:W5:Y:S02]  /*2c10*/  LDG.E.LTC128B.U16 R18, desc[UR56][R6.64+0x10] ;  /* 0x0000103806127981 */ /* 0x000164000c1e1520 */
.L_x_42:
[----:B------:R-:W-:Y:S05]  /*2c20*/  BSYNC B1 ;  /* 0x0000000000017941 */ /* 0x000fea0003800000 */
.L_x_41:
[----:B0----5:R-:W-:Y:S01]  /*2c30*/  HADD2.F32 R10, -RZ, R18.H0_H0 ;  /* 0x20000012ff0a7230 */ /* 0x021fe20000004100 */
[----:B------:R-:W-:Y:S01]  /*2c40*/  ISETP.GT.AND P1, PT, R0, 0x8, P1 ;  /* 0x000000080000780c */ /* 0x000fe20000f24270 */
[----:B------:R-:W-:Y:S03]  /*2c50*/  BSSY B1, `(.L_x_43) ;  /* 0x0000007000017945 */ /* 0x000fe60003800000 */
[----:B---3--:R-:W-:-:S04]  /*2c60*/  FMUL R11, R10, R23 ;  /* 0x000000170a0b7220 */ /* 0x008fc80000400000 */
[----:B------:R-:W-:-:S05]  /*2c70*/  FFMA R11, R30, R22, R11 ;  /* 0x000000161e0b7223 */ /* 0x000fca000000000b */
[----:B------:R-:W-:-:S05]  /*2c80*/  F2FP.F16.F32.PACK_AB R11, RZ, R11 ;  /* 0x0000000bff0b723e */ /* 0x000fca00000000ff */
[----:B------:R0:W-:Y:S01]  /*2c90*/  @P0 STG.E.U16 desc[UR56][R8.64+0x10], R11 ;  /* 0x0000100b08000986 */ /* 0x0001e2000c101538 */
[----:B------:R-:W-:Y:S05]  /*2ca0*/  @!P1 BRA `(.L_x_44) ;  /* 0x0000000000049947 */ /* 0x000fea0003800000 */
[----:B------:R3:W5:Y:S02]  /*2cb0*/  LDG.E.LTC128B.U16 R18, desc[UR56][R6.64+0x12] ;  /* 0x0000123806127981 */ /* 0x000764000c1e1520 */
.L_x_44:
[----:B------:R-:W-:Y:S05]  /*2cc0*/  BSYNC B1 ;  /* 0x0000000000017941 */ /* 0x000fea0003800000 */
.L_x_43:
        /* <DEDUP_REMOVED lines=10> */
.L_x_46:
[----:B------:R-:W-:Y:S05]  /*2d70*/  BSYNC B1 ;  /* 0x0000000000017941 */ /* 0x000fea0003800000 */
.L_x_45:
[----:B0----5:R-:W-:Y:S01]  /*2d80*/  HADD2.F32 R10, -RZ, R18.H0_H0 ;  /* 0x20000012ff0a7230 */ /* 0x021fe20000004100 */
        /* <DEDUP_REMOVED lines=9> */
.L_x_48:
[----:B------:R-:W-:Y:S05]  /*2e20*/  BSYNC B1 ;  /* 0x0000000000017941 */ /* 0x000fea0003800000 */
.L_x_47:
        /* <DEDUP_REMOVED lines=9> */
.L_x_50:
[----:B------:R-:W-:Y:S05]  /*2ec0*/  BSYNC B1 ;  /* 0x0000000000017941 */ /* 0x000fea0003800000 */
.L_x_49:
[----:B0----5:R-:W-:Y:S01]  /*2ed0*/  HADD2.F32 R10, -RZ, R18.H0_H0 ;  /* 0x20000012ff0a7230 */ /* 0x021fe20000004100 */
        /* <DEDUP_REMOVED lines=8> */
.L_x_52:
[----:B------:R-:W-:Y:S05]  /*2f60*/  BSYNC B1 ;  /* 0x0000000000017941 */ /* 0x000fea0003800000 */
.L_x_51:
        /* <DEDUP_REMOVED lines=10> */
.L_x_54:
[----:B------:R-:W-:Y:S05]  /*3010*/  BSYNC B1 ;  /* 0x0000000000017941 */ /* 0x000fea0003800000 */
.L_x_53:
        /* <DEDUP_REMOVED lines=10> */
.L_x_56:
[----:B------:R-:W-:Y:S05]  /*30c0*/  BSYNC B1 ;  /* 0x0000000000017941 */ /* 0x000fea0003800000 */
.L_x_55:
        /* <DEDUP_REMOVED lines=9> */
.L_x_58:
[----:B------:R-:W-:Y:S05]  /*3160*/  BSYNC B1 ;  /* 0x0000000000017941 */ /* 0x000fea0003800000 */
.L_x_57:
        /* <DEDUP_REMOVED lines=9> */
.L_x_60:
[----:B------:R-:W-:Y:S05]  /*3200*/  BSYNC B1 ;  /* 0x0000000000017941 */ /* 0x000fea0003800000 */
.L_x_59:
        /* <DEDUP_REMOVED lines=10> */
.L_x_62:
[----:B------:R-:W-:Y:S05]  /*32b0*/  BSYNC B1 ;  /* 0x0000000000017941 */ /* 0x000fea0003800000 */
.L_x_61:
        /* <DEDUP_REMOVED lines=10> */
.L_x_64:
[----:B------:R-:W-:Y:S05]  /*3360*/  BSYNC B1 ;  /* 0x0000000000017941 */ /* 0x000fea0003800000 */
.L_x_63:
        /* <DEDUP_REMOVED lines=9> */
.L_x_66:
[----:B------:R-:W-:Y:S05]  /*3400*/  BSYNC B1 ;  /* 0x0000000000017941 */ /* 0x000fea0003800000 */
.L_x_65:
        /* <DEDUP_REMOVED lines=9> */
.L_x_68:
[----:B------:R-:W-:Y:S05]  /*34a0*/  BSYNC B1 ;  /* 0x0000000000017941 */ /* 0x000fea0003800000 */
.L_x_67:
        /* <DEDUP_REMOVED lines=10> */
.L_x_70:
[----:B------:R-:W-:Y:S05]  /*3550*/  BSYNC B1 ;  /* 0x0000000000017941 */ /* 0x000fea0003800000 */
.L_x_69:
        /* <DEDUP_REMOVED lines=10> */
.L_x_72:
[----:B------:R-:W-:Y:S05]  /*3600*/  BSYNC B1 ;  /* 0x0000000000017941 */ /* 0x000fea0003800000 */
.L_x_71:
        /* <DEDUP_REMOVED lines=9> */
.L_x_74:
[----:B------:R-:W-:Y:S05]  /*36a0*/  BSYNC B1 ;  /* 0x0000000000017941 */ /* 0x000fea0003800000 */
.L_x_73:
        /* <DEDUP_REMOVED lines=9> */
.L_x_76:
[----:B------:R-:W-:Y:S05]  /*3740*/  BSYNC B1 ;  /* 0x0000000000017941 */ /* 0x000fea0003800000 */
.L_x_75:
        /* <DEDUP_REMOVED lines=10> */
.L_x_78:
[----:B------:R-:W-:Y:S05]  /*37f0*/  BSYNC B1 ;  /* 0x0000000000017941 */ /* 0x000fea0003800000 */
.L_x_77:
        /* <DEDUP_REMOVED lines=10> */
.L_x_80:
[----:B------:R-:W-:Y:S05]  /*38a0*/  BSYNC B1 ;  /* 0x0000000000017941 */ /* 0x000fea0003800000 */
.L_x_79:
        /* <DEDUP_REMOVED lines=9> */
.L_x_82:
[----:B------:R-:W-:Y:S05]  /*3940*/  BSYNC B1 ;  /* 0x0000000000017941 */ /* 0x000fea0003800000 */
.L_x_81:
        /* <DEDUP_REMOVED lines=9> */
.L_x_84:
[----:B------:R-:W-:Y:S05]  /*39e0*/  BSYNC B1 ;  /* 0x0000000000017941 */ /* 0x000fea0003800000 */
.L_x_83:
        /* <DEDUP_REMOVED lines=10> */
.L_x_86:
[----:B------:R-:W-:Y:S05]  /*3a90*/  BSYNC B1 ;  /* 0x0000000000017941 */ /* 0x000fea0003800000 */
.L_x_85:
        /* <DEDUP_REMOVED lines=10> */
.L_x_88:
[----:B------:R-:W-:Y:S05]  /*3b40*/  BSYNC B1 ;  /* 0x0000000000017941 */ /* 0x000fea0003800000 */
.L_x_87:
[----:B0---45:R-:W-:Y:S01]  /*3b50*/  HADD2.F32 R2, -RZ, R18.H0_H0 ;  /* 0x20000012ff027230 */ /* 0x031fe20000004100 */
        /* <DEDUP_REMOVED lines=8> */
.L_x_90:
[----:B------:R-:W-:Y:S05]  /*3be0*/  BSYNC B1 ;  /* 0x0000000000017941 */ /* 0x000fea0003800000 */
.L_x_89:
[----:B0----5:R-:W-:Y:S01]  /*3bf0*/  HADD2.F32 R2, -RZ, R18.H0_H0 ;  /* 0x20000012ff027230 */ /* 0x021fe20000004100 */
[----:B------:R-:W-:Y:S01]  /*3c00*/  ISETP.GT.AND P1, PT, R0, 0x8, P1 ;  /* 0x000000080000780c */ /* 0x000fe20000f24270 */
[----:B------:R-:W-:Y:S03]  /*3c10*/  BSSY B1, `(.L_x_91) ;  /* 0x000000a000017945 */ /* 0x000fe60003800000 */
[----:B------:R-:W-:Y:S01]  /*3c20*/  FMUL R3, R2, R23 ;  /* 0x0000001702037220 */ /* 0x000fe20000400000 */
[----:B------:R-:W-:-:S03]  /*3c30*/  @P0 IMAD.MOV.U32 R2, RZ, RZ, R8 ;  /* 0x000000ffff020224 */ /* 0x000fc600078e0008 */
[----:B------:R-:W-:-:S05]  /*3c40*/  FFMA R3, R54, R22, R3 ;  /* 0x0000001636037223 */ /* 0x000fca0000000003 */
[----:B------:R-:W-:-:S04]  /*3c50*/  F2FP.F16.F32.PACK_AB R3, RZ, R3 ;  /* 0x00000003ff03723e */ /* 0x000fc800000000ff */
[----:B-1----:R-:W-:Y:S01]  /*3c60*/  PRMT R4, R3, 0x7610, R4 ;  /* 0x0000761003047816 */ /* 0x002fe20000000004 */
[----:B------:R-:W-:-:S05]  /*3c70*/  @P0 IMAD.MOV.U32 R3, RZ, RZ, R9 ;  /* 0x000000ffff030224 */ /* 0x000fca00078e0009 */
[----:B------:R0:W-:Y:S01]  /*3c80*/  @P0 STG.E.U16 desc[UR56][R2.64+0x70], R4 ;  /* 0x0000700402000986 */ /* 0x0001e2000c101538 */
[----:B------:R-:W-:Y:S05]  /*3c90*/  @!P1 BRA `(.L_x_92) ;  /* 0x0000000000049947 */ /* 0x000fea0003800000 */
[----:B------:R1:W5:Y:S02]  /*3ca0*/  LDG.E.LTC128B.U16 R18, desc[UR56][R6.64+0x72] ;  /* 0x0000723806127981 */ /* 0x000364000c1e1520 */
.L_x_92:
[----:B------:R-:W-:Y:S05]  /*3cb0*/  BSYNC B1 ;  /* 0x0000000000017941 */ /* 0x000fea0003800000 */
.L_x_91:
[----:B------:R-:W-:Y:S05]  /*3cc0*/  @!P1 BRA `(.L_x_93) ;  /* 0x0000000800709947 */ /* 0x000fea0003800000 */
[----:B-----5:R-:W-:-:S05]  /*3cd0*/  HADD2.F32 R18, -RZ, R18.H0_H0 ;  /* 0x20000012ff127230 */ /* 0x020fca0000004100 */
[----:B------:R-:W-:-:S04]  /*3ce0*/  FMUL R18, R18, R23 ;  /* 0x0000001712127220 */ /* 0x000fc80000400000 */
[----:B------:R-:W-:-:S05]  /*3cf0*/  FFMA R18, R55, R22, R18 ;  /* 0x0000001637127223 */ /* 0x000fca0000000012 */
[----:B------:R-:W-:-:S05]  /*3d00*/  F2FP.F16.F32.PACK_AB R18, RZ, R18 ;  /* 0x00000012ff12723e */ /* 0x000fca00000000ff */
[----:B------:R0:W-:Y:S01]  /*3d10*/  STG.E.U16 desc[UR56][R8.64+0x72], R18 ;  /* 0x0000721208007986 */ /* 0x0001e2000c101538 */
[----:B------:R-:W-:Y:S05]  /*3d20*/  BRA `(.L_x_93) ;  /* 0x0000000800587947 */ /* 0x000fea0003800000 */
.L_x_32:
[----:B------:R-:W-:Y:S01]  /*3d30*/  ISETP.GT.AND P3, PT, R68, 0x1, PT ;  /* 0x000000014400780c */ /* 0x000fe20003f64270 */
[----:B------:R-:W-:Y:S01]  /*3d40*/  ULDC.64 UR4, c[0x0][0x5c0] ;  /* 0x0001700000047ab9 */ /* 0x000fe20000000a00 */
[-C--:B------:R-:W-:Y:S01]  /*3d50*/  FMUL R24, R24, R22.reuse ;  /* 0x0000001618187220 */ /* 0x080fe20000400000 */
[-C--:B------:R-:W-:Y:S01]  /*3d60*/  FMUL R25, R25, R22.reuse ;  /* 0x0000001619197220 */ /* 0x080fe20000400000 */
[----:B------:R-:W-:Y:S01]  /*3d70*/  ISETP.GT.AND P1, PT, R0, RZ, P3 ;  /* 0x000000ff0000720c */ /* 0x000fe20001f24270 */
[-C--:B------:R-:W-:Y:S01]  /*3d80*/  FMUL R26, R26, R22.reuse ;  /* 0x000000161a1a7220 */ /* 0x080fe20000400000 */
[----:B------:R-:W-:Y:S01]  /*3d90*/  LEA R2, P4, R20, UR4, 0x1 ;  /* 0x0000000414027c11 */ /* 0x000fe2000f8808ff */
[----:B------:R-:W-:Y:S01]  /*3da0*/  FMUL R27, R27, R22 ;  /* 0x000000161b1b7220 */ /* 0x000fe20000400000 */
[----:B------:R-:W-:Y:S01]  /*3db0*/  F2FP.F16.F32.PACK_AB R24, RZ, R24 ;  /* 0x00000018ff18723e */ /* 0x000fe200000000ff */
[-C--:B------:R-:W-:Y:S01]  /*3dc0*/  FMUL R28, R28, R22.reuse ;  /* 0x000000161c1c7220 */ /* 0x080fe20000400000 */
[----:B------:R-:W-:Y:S01]  /*3dd0*/  LEA.HI.X R3, R20, UR5, R5, 0x1, P4 ;  /* 0x0000000514037c11 */ /* 0x000fe2000a0f0c05 */
[-C--:B------:R-:W-:Y:S01]  /*3de0*/  FMUL R29, R29, R22.reuse ;  /* 0x000000161d1d7220 */ /* 0x080fe20000400000 */
[----:B------:R-:W-:Y:S01]  /*3df0*/  F2FP.F16.F32.PACK_AB R25, RZ, R25 ;  /* 0x00000019ff19723e */ /* 0x000fe200000000ff */
[-C--:B------:R-:W-:Y:S01]  /*3e00*/  FMUL R30, R30, R22.reuse ;  /* 0x000000161e1e7220 */ /* 0x080fe20000400000 */
[----:B------:R-:W-:Y:S01]  /*3e10*/  SHF.L.U64.HI R5, R61, 0x1, R60 ;  /* 0x000000013d057819 */ /* 0x000fe2000001023c */
[----:B------:R-:W-:Y:S01]  /*3e20*/  @P2 STG.E.U16 desc[UR56][R2.64], R24 ;  /* 0x0000001802002986 */ /* 0x000fe2000c101538 */
[----:B------:R-:W-:Y:S01]  /*3e30*/  ISETP.GT.AND P2, PT, R0, 0x8, P0 ;  /* 0x000000080000780c */ /* 0x000fe20000744270 */
[----:B------:R-:W-:Y:S01]  /*3e40*/  FMUL R31, R31, R22 ;  /* 0x000000161f1f7220 */ /* 0x000fe20000400000 */
[----:B------:R-:W-:Y:S01]  /*3e50*/  LEA R4, P5, R61, R2, 0x1 ;  /* 0x000000023d047211 */ /* 0x000fe200078a08ff */
[----:B------:R-:W-:Y:S01]  /*3e60*/  @P1 STG.E.U16 desc[UR56][R2.64+0x2], R25 ;  /* 0x0000021902001986 */ /* 0x000fe2000c101538 */
[----:B------:R-:W-:Y:S01]  /*3e70*/  ISETP.GT.AND P1, PT, R68, 0x8, PT ;  /* 0x000000084400780c */ /* 0x000fe20003f24270 */
[-C--:B------:R-:W-:Y:S01]  /*3e80*/  FMUL R32, R32, R22.reuse ;  /* 0x0000001620207220 */ /* 0x080fe20000400000 */
[----:B------:R-:W-:Y:S01]  /*3e90*/  ISETP.GT.AND P3, PT, R0, 0x8, P3 ;  /* 0x000000080000780c */ /* 0x000fe20001f64270 */
[----:B------:R-:W-:Y:S01]  /*3ea0*/  IMAD.X R5, R5, 0x1, R3, P5 ;  /* 0x0000000105057824 */ /* 0x000fe200028e0603 */
[----:B------:R-:W-:Y:S01]  /*3eb0*/  ISETP.GT.AND P0, PT, R68, 0x9, PT ;  /* 0x000000094400780c */ /* 0x000fe20003f04270 */
[-C--:B------:R-:W-:Y:S01]  /*3ec0*/  FMUL R33, R33, R22.reuse ;  /* 0x0000001621217220 */ /* 0x080fe20000400000 */
[----:B------:R-:W-:Y:S01]  /*3ed0*/  ISETP.GT.AND P4, PT, R0, RZ, P1 ;  /* 0x000000ff0000720c */ /* 0x000fe20000f84270 */
[-C--:B------:R-:W-:Y:S01]  /*3ee0*/  FMUL R34, R34, R22.reuse ;  /* 0x0000001622227220 */ /* 0x080fe20000400000 */
[----:B------:R-:W-:Y:S01]  /*3ef0*/  ISETP.GT.AND P5, PT, R0, RZ, P0 ;  /* 0x000000ff0000720c */ /* 0x000fe200007a4270 */
[----:B------:R-:W-:Y:S01]  /*3f00*/  FMUL R35, R35, R22 ;  /* 0x0000001623237220 */ /* 0x000fe20000400000 */
[----:B------:R-:W-:Y:S01]  /*3f10*/  F2FP.F16.F32.PACK_AB R26, RZ, R26 ;  /* 0x0000001aff1a723e */ /* 0x000fe200000000ff */
[-C--:B------:R-:W-:Y:S01]  /*3f20*/  FMUL R36, R36, R22.reuse ;  /* 0x0000001624247220 */ /* 0x080fe20000400000 */
[----:B------:R-:W-:Y:S01]  /*3f30*/  F2FP.F16.F32.PACK_AB R27, RZ, R27 ;  /* 0x0000001bff1b723e */ /* 0x000fe200000000ff */
[----:B------:R-:W-:Y:S01]  /*3f40*/  FMUL R37, R37, R22 ;  /* 0x0000001625257220 */ /* 0x000fe20000400000 */
[----:B------:R-:W-:Y:S01]  /*3f50*/  F2FP.F16.F32.PACK_AB R28, RZ, R28 ;  /* 0x0000001cff1c723e */ /* 0x000fe200000000ff */
[----:B------:R-:W-:Y:S01]  /*3f60*/  @P2 STG.E.U16 desc[UR56][R4.64], R26 ;  /* 0x0000001a04002986 */ /* 0x000fe2000c101538 */
[----:B------:R-:W-:Y:S01]  /*3f70*/  ISETP.GT.AND P1, PT, R0, 0x8, P1 ;  /* 0x000000080000780c */ /* 0x000fe20000f24270 */
[-C--:B------:R-:W-:Y:S01]  /*3f80*/  FMUL R38, R38, R22.reuse ;  /* 0x0000001626267220 */ /* 0x080fe20000400000 */
[----:B------:R-:W-:Y:S01]  /*3f90*/  F2FP.F16.F32.PACK_AB R29, RZ, R29 ;  /* 0x0000001dff1d723e */ /* 0x000fe200000000ff */
[----:B------:R-:W-:Y:S01]  /*3fa0*/  @P3 STG.E.U16 desc[UR56][R4.64+0x2], R27 ;  /* 0x0000021b04003986 */ /* 0x000fe2000c101538 */
[----:B------:R-:W-:Y:S01]  /*3fb0*/  ISETP.GT.AND P3, PT, R68, 0x10, PT ;  /* 0x000000104400780c */ /* 0x000fe20003f64270 */
[-C--:B------:R-:W-:Y:S01]  /*3fc0*/  FMUL R39, R39, R22.reuse ;  /* 0x0000001627277220 */ /* 0x080fe20000400000 */
[----:B------:R-:W-:Y:S01]  /*3fd0*/  ISETP.GT.AND P2, PT, R0, 0x8, P0 ;  /* 0x000000080000780c */ /* 0x000fe20000744270 */
[----:B------:R-:W-:Y:S01]  /*3fe0*/  @P4 STG.E.U16 desc[UR56][R2.64+0x10], R28 ;  /* 0x0000101c02004986 */ /* 0x000fe2000c101538 */
[----:B------:R-:W-:Y:S01]  /*3ff0*/  ISETP.GT.AND P0, PT, R68, 0x11, PT ;  /* 0x000000114400780c */ /* 0x000fe20003f04270 */
[-C--:B------:R-:W-:Y:S01]  /*4000*/  FMUL R40, R40, R22.reuse ;  /* 0x0000001628287220 */ /* 0x080fe20000400000 */
[C---:B------:R-:W-:Y:S01]  /*4010*/  ISETP.GT.AND P4, PT, R0.reuse, RZ, P3 ;  /* 0x000000ff0000720c */ /* 0x040fe20001f84270 */
[----:B------:R-:W-:Y:S01]  /*4020*/  @P5 STG.E.U16 desc[UR56][R2.64+0x12], R29 ;  /* 0x0000121d02005986 */ /* 0x000fe2000c101538 */
        /* <DEDUP_REMOVED lines=32> */
[----:B------:R-:W-:Y:S01]  /*4230*/  ISETP.GT.AND P2, PT, R0, 0x8, P3 ;  /* 0x000000080000780c */ /* 0x000fe20001f44270 */
[-C--:B------:R-:W-:Y:S01]  /*4240*/  FMUL R51, R51, R22.reuse ;  /* 0x0000001633337220 */ /* 0x080fe20000400000 */
[C---:B------:R-:W-:Y:S01]  /*4250*/  ISETP.GT.AND P3, PT, R68.reuse, 0x20, PT ;  /* 0x000000204400780c */ /* 0x040fe20003f64270 */
        /* <DEDUP_REMOVED lines=13> */
[----:B------:R-:W-:-:S02]  /*4330*/  F2FP.F16.F32.PACK_AB R41, RZ, R41 ;  /* 0x00000029ff29723e */ /* 0x000fc400000000ff */
[C---:B------:R-:W-:Y:S01]  /*4340*/  ISETP.GT.AND P1, PT, R0.reuse, 0x8, P3 ;  /* 0x000000080000780c */ /* 0x040fe20001f24270 */
[----:B------:R-:W-:Y:S01]  /*4350*/  @P2 STG.E.U16 desc[UR56][R4.64+0x32], R39 ;  /* 0x0000322704002986 */ /* 0x000fe2000c101538 */
[----:B------:R-:W-:Y:S02]  /*4360*/  ISETP.GT.AND P0, PT, R0, 0x8, P0 ;  /* 0x000000080000780c */ /* 0x000fe40000704270 */
[----:B------:R-:W-:Y:S01]  /*4370*/  F2FP.F16.F32.PACK_AB R42, RZ, R42 ;  /* 0x0000002aff2a723e */ /* 0x000fe200000000ff */
[----:B------:R-:W-:Y:S01]  /*4380*/  @P4 STG.E.U16 desc[UR56][R2.64+0x40], R40 ;  /* 0x0000402802004986 */ /* 0x000fe2000c101538 */
[C---:B------:R-:W-:Y:S02]  /*4390*/  ISETP.GT.AND P4, PT, R68.reuse, 0x28, PT ;  /* 0x000000284400780c */ /* 0x040fe40003f84270 */
[----:B------:R-:W-:Y:S01]  /*43a0*/  F2FP.F16.F32.PACK_AB R43, RZ, R43 ;  /* 0x0000002bff2b723e */ /* 0x000fe200000000ff */
[----:B------:R-:W-:Y:S01]  /*43b0*/  @P5 STG.E.U16 desc[UR56][R2.64+0x42], R41 ;  /* 0x0000422902005986 */ /* 0x000fe2000c101538 */
[----:B------:R-:W-:-:S02]  /*43c0*/  ISETP.GT.AND P5, PT, R68, 0x29, PT ;  /* 0x000000294400780c */ /* 0x000fc40003fa4270 */
[C---:B------:R-:W-:Y:S01]  /*43d0*/  ISETP.GT.AND P2, PT, R0.reuse, RZ, P4 ;  /* 0x000000ff0000720c */ /* 0x040fe20002744270 */
[----:B------:R-:W-:Y:S01]  /*43e0*/  @P1 STG.E.U16 desc[UR56][R4.64+0x40], R42 ;  /* 0x0000402a04001986 */ /* 0x000fe2000c101538 */
[----:B------:R-:W-:Y:S02]  /*43f0*/  ISETP.GT.AND P6, PT, R0, RZ, P5 ;  /* 0x000000ff0000720c */ /* 0x000fe40002fc4270 */
[----:B------:R-:W-:Y:S01]  /*4400*/  F2FP.F16.F32.PACK_AB R44, RZ, R44 ;  /* 0x0000002cff2c723e */ /* 0x000fe200000000ff */
[----:B------:R-:W-:Y:S01]  /*4410*/  @P0 STG.E.U16 desc[UR56][R4.64+0x42], R43 ;  /* 0x0000422b04000986 */ /* 0x000fe2000c101538 */
[----:B------:R-:W-:Y:S02]  /*4420*/  F2FP.F16.F32.PACK_AB R45, RZ, R45 ;  /* 0x0000002dff2d723e */ /* 0x000fe400000000ff */
[----:B------:R-:W-:Y:S02]  /*4430*/  ISETP.GT.AND P3, PT, R68, 0x30, PT ;  /* 0x000000304400780c */ /* 0x000fe40003f64270 */
[----:B------:R-:W-:-:S02]  /*4440*/  ISETP.GT.AND P4, PT, R0, 0x8, P4 ;  /* 0x000000080000780c */ /* 0x000fc40002784270 */
[----:B------:R-:W-:Y:S01]  /*4450*/  F2FP.F16.F32.PACK_AB R46, RZ, R46 ;  /* 0x0000002eff2e723e */ /* 0x000fe200000000ff */
[----:B------:R-:W-:Y:S01]  /*4460*/  @P2 STG.E.U16 desc[UR56][R2.64+0x50], R44 ;  /* 0x0000502c02002986 */ /* 0x000fe2000c101538 */
[----:B------:R-:W-:Y:S02]  /*4470*/  ISETP.GT.AND P2, PT, R68, 0x31, PT ;  /* 0x000000314400780c */ /* 0x000fe40003f44270 */
[----:B------:R-:W-:Y:S01]  /*4480*/  F2FP.F16.F32.PACK_AB R47, RZ, R47 ;  /* 0x0000002fff2f723e */ /* 0x000fe200000000ff */
[----:B------:R-:W-:Y:S01]  /*4490*/  @P6 STG.E.U16 desc[UR56][R2.64+0x52], R45 ;  /* 0x0000522d02006986 */ /* 0x000fe2000c101538 */
[C---:B------:R-:W-:Y:S02]  /*44a0*/  ISETP.GT.AND P6, PT, R0.reuse, 0x8, P5 ;  /* 0x000000080000780c */ /* 0x040fe40002fc4270 */
[----:B------:R-:W-:Y:S02]  /*44b0*/  ISETP.GT.AND P5, PT, R0, RZ, P3 ;  /* 0x000000ff0000720c */ /* 0x000fe40001fa4270 */
[----:B------:R-:W-:Y:S01]  /*44c0*/  F2FP.F16.F32.PACK_AB R48, RZ, R48 ;  /* 0x00000030ff30723e */ /* 0x000fe200000000ff */
[----:B------:R-:W-:Y:S01]  /*44d0*/  @P4 STG.E.U16 desc[UR56][R4.64+0x50], R46 ;  /* 0x0000502e04004986 */ /* 0x000fe2000c101538 */
[----:B------:R-:W-:-:S02]  /*44e0*/  ISETP.GT.AND P1, PT, R68, 0x38, PT ;  /* 0x000000384400780c */ /* 0x000fc40003f24270 */
[----:B------:R-:W-:Y:S02]  /*44f0*/  ISETP.GT.AND P0, PT, R68, 0x39, PT ;  /* 0x000000394400780c */ /* 0x000fe40003f04270 */
[C---:B------:R-:W-:Y:S02]  /*4500*/  ISETP.GT.AND P4, PT, R0.reuse, RZ, P2 ;  /* 0x000000ff0000720c */ /* 0x040fe40001784270 */
[C---:B------:R-:W-:Y:S01]  /*4510*/  ISETP.GT.AND P3, PT, R0.reuse, 0x8, P3 ;  /* 0x000000080000780c */ /* 0x040fe20001f64270 */
[----:B------:R-:W-:Y:S01]  /*4520*/  @P6 STG.E.U16 desc[UR56][R4.64+0x52], R47 ;  /* 0x0000522f04006986 */ /* 0x000fe2000c101538 */
[C---:B------:R-:W-:Y:S02]  /*4530*/  ISETP.GT.AND P2, PT, R0.reuse, 0x8, P2 ;  /* 0x000000080000780c */ /* 0x040fe40001744270 */
[C---:B------:R-:W-:Y:S01]  /*4540*/  ISETP.GT.AND P6, PT, R0.reuse, RZ, P0 ;  /* 0x000000ff0000720c */ /* 0x040fe200007c4270 */
[----:B------:R-:W-:Y:S01]  /*4550*/  @P5 STG.E.U16 desc[UR56][R2.64+0x60], R48 ;  /* 0x0000603002005986 */ /* 0x000fe2000c101538 */
[----:B------:R-:W-:-:S02]  /*4560*/  ISETP.GT.AND P5, PT, R0, RZ, P1 ;  /* 0x000000ff0000720c */ /* 0x000fc40000fa4270 */
[C---:B------:R-:W-:Y:S02]  /*4570*/  ISETP.GT.AND P1, PT, R0.reuse, 0x8, P1 ;  /* 0x000000080000780c */ /* 0x040fe40000f24270 */
[----:B------:R-:W-:Y:S02]  /*4580*/  F2FP.F16.F32.PACK_AB R49, RZ, R49 ;  /* 0x00000031ff31723e */ /* 0x000fe400000000ff */
[----:B------:R-:W-:Y:S02]  /*4590*/  F2FP.F16.F32.PACK_AB R50, RZ, R50 ;  /* 0x00000032ff32723e */ /* 0x000fe400000000ff */
[----:B------:R-:W-:Y:S01]  /*45a0*/  F2FP.F16.F32.PACK_AB R51, RZ, R51 ;  /* 0x00000033ff33723e */ /* 0x000fe200000000ff */
[----:B------:R-:W-:Y:S01]  /*45b0*/  @P4 STG.E.U16 desc[UR56][R2.64+0x62], R49 ;  /* 0x0000623102004986 */ /* 0x000fe2000c101538 */
[----:B------:R-:W-:Y:S02]  /*45c0*/  ISETP.GT.AND P0, PT, R0, 0x8, P0 ;  /* 0x000000080000780c */ /* 0x000fe40000704270 */
[----:B------:R-:W-:Y:S01]  /*45d0*/  F2FP.F16.F32.PACK_AB R52, RZ, R52 ;  /* 0x00000034ff34723e */ /* 0x000fe200000000ff */
[----:B------:R-:W-:Y:S01]  /*45e0*/  @P3 STG.E.U16 desc[UR56][R4.64+0x60], R50 ;  /* 0x0000603204003986 */ /* 0x000fe2000c101538 */
[----:B------:R-:W-:-:S02]  /*45f0*/  F2FP.F16.F32.PACK_AB R53, RZ, R53 ;  /* 0x00000035ff35723e */ /* 0x000fc400000000ff */
[----:B------:R-:W-:Y:S01]  /*4600*/  F2FP.F16.F32.PACK_AB R54, RZ, R54 ;  /* 0x00000036ff36723e */ /* 0x000fe200000000ff */
[----:B------:R-:W-:Y:S01]  /*4610*/  @P2 STG.E.U16 desc[UR56][R4.64+0x62], R51 ;  /* 0x0000623304002986 */ /* 0x000fe2000c101538 */
[----:B------:R-:W-:-:S03]  /*4620*/  F2FP.F16.F32.PACK_AB R55, RZ, R55 ;  /* 0x00000037ff37723e */ /* 0x000fc600000000ff */
[----:B------:R-:W-:Y:S04]  /*4630*/  @P5 STG.E.U16 desc[UR56][R2.64+0x70], R52 ;  /* 0x0000703402005986 */ /* 0x000fe8000c101538 */
[----:B------:R0:W-:Y:S02]  /*4640*/  @P6 STG.E.U16 desc[UR56][R2.64+0x72], R53 ;  /* 0x0000723502006986 */ /* 0x0001e4000c101538 */
[----:B0-----:R-:W-:Y:S02]  /*4650*/  @P1 IMAD.MOV.U32 R2, RZ, RZ, R4 ;  /* 0x000000ffff021224 */ /* 0x001fe400078e0004 */
[----:B------:R-:W-:-:S05]  /*4660*/  @P1 IMAD.MOV.U32 R3, RZ, RZ, R5 ;  /* 0x000000ffff031224 */ /* 0x000fca00078e0005 */
[----:B------:R0:W-:Y:S04]  /*4670*/  @P1 STG.E.U16 desc[UR56][R2.64+0x70], R54 ;  /* 0x0000703602001986 */ /* 0x0001e8000c101538 */
[----:B------:R0:W-:Y:S02]  /*4680*/  @P0 STG.E.U16 desc[UR56][R4.64+0x72], R55 ;  /* 0x0000723704000986 */ /* 0x0001e4000c101538 */
.L_x_93:
[----:B------:R-:W-:Y:S05]  /*4690*/  BSYNC B0 ;  /* 0x0000000000007941 */ /* 0x000fea0003800000 */
.L_x_31:
[----:B0-----:R-:W-:Y:S01]  /*46a0*/  IMAD.U32 R2, RZ, RZ, UR54 ;  /* 0x00000036ff027e24 */ /* 0x001fe2000f8e00ff */
[----:B------:R-:W-:Y:S01]  /*46b0*/  ULDC.64 UR4, c[0x0][0x650] ;  /* 0x0001940000047ab9 */ /* 0x000fe20000000a00 */
[----:B------:R-:W-:Y:S01]  /*46c0*/  IMAD.U32 R3, RZ, RZ, UR55 ;  /* 0x00000037ff037e24 */ /* 0x000fe2000f8e00ff */
[----:B------:R0:W-:Y:S01]  /*46d0*/  SYNCS.ARRIVE.TRANS64.A1T0 RZ, [R64+UR52], RZ ;  /* 0x000000ff40ff79a7 */ /* 0x0001e20008100034 */
[----:B------:R-:W-:Y:S01]  /*46e0*/  PRMT R0, RZ, 0x7610, R0 ;  /* 0x00007610ff007816 */ /* 0x000fe20000000000 */
[----:B-----5:R-:W-:Y:S01]  /*46f0*/  IMAD.MOV.U32 R18, RZ, RZ, -0x1 ;  /* 0xffffffffff127424 */ /* 0x020fe200078e00ff */
[----:B------:R-:W-:Y:S01]  /*4700*/  LEA R16, P0, R2, R16, 0x1 ;  /* 0x0000001002107211 */ /* 0x000fe200078008ff */
[----:B------:R-:W-:Y:S02]  /*4710*/  IMAD.MOV.U32 R2, RZ, RZ, -0x1 ;  /* 0xffffffffff027424 */ /* 0x000fe400078e00ff */
[----:B------:R-:W-:Y:S01]  /*4720*/  IMAD.MOV.U32 R19, RZ, RZ, -0x1 ;  /* 0xffffffffff137424 */ /* 0x000fe200078e00ff */
[----:B------:R-:W-:-:S02]  /*4730*/  IADD3.X R17, R17, UR36, RZ, P0, !PT ;  /* 0x0000002411117c10 */ /* 0x000fc400087fe4ff */
[----:B------:R-:W-:-:S04]  /*4740*/  ISETP.GE.U32.AND P0, PT, R16, UR4, PT ;  /* 0x0000000410007c0c */ /* 0x000fc8000bf06070 */
[----:B------:R-:W-:-:S13]  /*4750*/  ISETP.GE.U32.AND.EX P0, PT, R17, UR5, PT, P0 ;  /* 0x0000000511007c0c */ /* 0x000fda000bf06100 */
[----:B0-----:R-:W-:Y:S05]  /*4760*/  @P0 BRA `(.L_x_94) ;  /* 0x0000000400700947 */ /* 0x001fea0003800000 */
[----:B------:R-:W0:Y:S01]  /*4770*/  S2UR UR6, SR_CTAID.X ;  /* 0x00000000000679c3 */ /* 0x000e220000002500 */
[----:B------:R-:W-:Y:S01]  /*4780*/  ULDC.64 UR4, c[0x0][0x628] ;  /* 0x00018a0000047ab9 */ /* 0x000fe20000000a00 */
[----:B------:R-:W-:Y:S01]  /*4790*/  ULDC UR7, c[0x0][0x150] ;  /* 0x0000540000077ab9 */ /* 0x000fe20000000800 */
[----:B------:R-:W-:Y:S01]  /*47a0*/  ISETP.NE.U32.AND P0, PT, RZ, UR4, PT ;  /* 0x00000004ff007c0c */ /* 0x000fe2000bf05070 */
[----:B------:R-:W-:Y:S01]  /*47b0*/  ULDC UR15, c[0x0][0x630] ;  /* 0x00018c00000f7ab9 */ /* 0x000fe20000000800 */
[C---:B------:R-:W-:Y:S02]  /*47c0*/  R2UR UR16, R16.reuse ;  /* 0x00000000101072ca */ /* 0x040fe400000e0000 */
[----:B------:R-:W-:Y:S01]  /*47d0*/  ISETP.NE.AND.EX P0, PT, RZ, UR5, PT, P0 ;  /* 0x00000005ff007c0c */ /* 0x000fe2000bf05300 */
[----:B------:R-:W5:Y:S01]  /*47e0*/  S2UR UR17, SR_CTAID.Y ;  /* 0x00000000001179c3 */ /* 0x000f620000002600 */
[----:B------:R-:W-:Y:S02]  /*47f0*/  R2UR UR12, R16 ;  /* 0x00000000100c72ca */ /* 0x000fe400000e0000 */
[----:B------:R-:W-:-:S02]  /*4800*/  R2UR UR13, R17 ;  /* 0x00000000110d72ca */ /* 0x000fc400000e0000 */
[----:B0-----:R-:W-:-:S05]  /*4810*/  I2FP.F32.U32 R0, UR6 ;  /* 0x0000000600007c45 */ /* 0x001fca0008201000 */
[----:B------:R-:W-:Y:S01]  /*4820*/  FMUL R0, R0, UR7 ;  /* 0x0000000700007c20 */ /* 0x000fe20008400000 */
[----:B------:R-:W-:Y:S01]  /*4830*/  ULDC UR7, c[0x0][0x154] ;  /* 0x0000550000077ab9 */ /* 0x000fe20000000800 */
[----:B-----5:R-:W-:-:S04]  /*4840*/  I2FP.F32.U32 R2, UR17 ;  /* 0x0000001100027c45 */ /* 0x020fc80008201000 */
[----:B------:R-:W0:Y:S01]  /*4850*/  F2I.U32.TRUNC.NTZ R0, R0 ;  /* 0x0000000000007305 */ /* 0x000e22000020f000 */
[----:B------:R-:W-:Y:S01]  /*4860*/  FMUL R2, R2, UR7 ;  /* 0x0000000702027c20 */ /* 0x000fe20008400000 */
[----:B------:R-:W-:Y:S06]  /*4870*/  @!P0 BRA `(.L_x_95) ;  /* 0x0000000000308947 */ /* 0x000fec0003800000 */
        /* <DEDUP_REMOVED lines=12> */
.L_x_95:
[----:B------:R-:W-:Y:S01]  /*4940*/  USHF.R.U64 UR8, UR12, UR15, UR13 ;  /* 0x0000000f0c087299 */ /* 0x000fe2000800120d */
[----:B------:R-:W-:Y:S01]  /*4950*/  R2UR UR5, R17 ;  /* 0x00000000110572ca */ /* 0x000fe200000e0000 */
[----:B------:R-:W-:Y:S01]  /*4960*/  USHF.R.U32.HI UR4, URZ, UR15, UR13 ;  /* 0x0000000f3f047299 */ /* 0x000fe2000801160d */
[----:B------:R-:W5:Y:S01]  /*4970*/  F2I.U32.TRUNC.NTZ R2, R2 ;  /* 0x0000000200027305 */ /* 0x000f62000020f000 */
[----:B------:R-:W-:Y:S01]  /*4980*/  UIADD3 UR9, UP0, URZ, -UR8, URZ ;  /* 0x800000083f097290 */ /* 0x000fe2000ff1e03f */
[----:B------:R-:W-:Y:S01]  /*4990*/  ULDC.64 UR10, c[0x0][0x620] ;  /* 0x00018800000a7ab9 */ /* 0x000fe20000000a00 */
[----:B------:R-:W-:Y:S02]  /*49a0*/  ULDC UR13, c[0x0][0x608] ;  /* 0x00018200000d7ab9 */ /* 0x000fe40000000800 */
[----:B------:R-:W-:Y:S01]  /*49b0*/  UIADD3.X UR4, URZ, ~UR4, URZ, UP0, !UPT ;  /* 0x800000043f047290 */ /* 0x000fe200087fe43f */
[----:B------:R-:W-:Y:S01]  /*49c0*/  ULDC UR22, c[0x0][0x148] ;  /* 0x0000520000167ab9 */ /* 0x000fe20000000800 */
[----:B------:R-:W-:-:S02]  /*49d0*/  ULDC UR20, c[0x0][0x648] ;  /* 0x0001920000147ab9 */ /* 0x000fc40000000800 */
[----:B------:R-:W-:Y:S01]  /*49e0*/  UIMAD UR7, UR4, UR10, URZ ;  /* 0x0000000a040772a4 */ /* 0x000fe2000f8e023f */
[----:B------:R-:W-:Y:S02]  /*49f0*/  ULDC UR21, c[0x0][0x638] ;  /* 0x00018e0000157ab9 */ /* 0x000fe40000000800 */
[----:B------:R-:W-:Y:S01]  /*4a00*/  UMOV UR4, UR16 ;  /* 0x0000001000047c82 */ /* 0x000fe20008000000 */
[----:B------:R-:W-:Y:S02]  /*4a10*/  UIMAD UR7, UR9, UR11, UR7 ;  /* 0x0000000b090772a4 */ /* 0x000fe4000f8e0207 */
[----:B------:R-:W-:Y:S01]  /*4a20*/  UIMAD.WIDE.U32 UR4, UR9, UR10, UR4 ;  /* 0x0000000a090472a5 */ /* 0x000fe2000f8e0004 */
[----:B0-----:R-:W-:Y:S01]  /*4a30*/  R2UR UR10, R0 ;  /* 0x00000000000a72ca */ /* 0x001fe200000e0000 */
[----:B------:R-:W-:Y:S01]  /*4a40*/  ULDC UR16, c[0x0][0x658] ;  /* 0x0001960000107ab9 */ /* 0x000fe20000000800 */
[----:B-----5:R-:W-:Y:S01]  /*4a50*/  R2UR UR12, R2 ;  /* 0x00000000020c72ca */ /* 0x020fe200000e0000 */
[----:B------:R-:W-:Y:S01]  /*4a60*/  UIADD3 UR7, UR5, UR7, URZ ;  /* 0x0000000705077290 */ /* 0x000fe2000fffe03f */
[----:B------:R-:W-:-:S02]  /*4a70*/  ULDC UR11, c[0x0][0x144] ;  /* 0x00005100000b7ab9 */ /* 0x000fc40000000800 */
[----:B------:R-:W-:Y:S02]  /*4a80*/  ULDC UR5, c[0x0][0x618] ;  /* 0x0001860000057ab9 */ /* 0x000fe40000000800 */
[----:B------:R-:W-:Y:S02]  /*4a90*/  USHF.R.U64 UR9, UR4, UR5, UR7 ;  /* 0x0000000504097299 */ /* 0x000fe40008001207 */
[----:B------:R-:W-:-:S03]  /*4aa0*/  USHF.R.U32.HI UR7, URZ, UR5, UR7 ;  /* 0x000000053f077299 */ /* 0x000fc60008011607 */
[----:B------:R-:W-:Y:S01]  /*4ab0*/  ULDC.64 UR4, c[0x0][0x640] ;  /* 0x0001900000047ab9 */ /* 0x000fe20000000a00 */
[----:B------:R-:W-:Y:S01]  /*4ac0*/  USHF.R.U64 UR15, UR9, UR13, UR7 ;  /* 0x0000000d090f7299 */ /* 0x000fe20008001207 */
[----:B------:R-:W-:Y:S01]  /*4ad0*/  ISETP.NE.U32.AND P0, PT, RZ, UR4, PT ;  /* 0x00000004ff007c0c */ /* 0x000fe2000bf05070 */
[----:B------:R-:W-:Y:S02]  /*4ae0*/  USHF.R.U32.HI UR7, URZ, UR13, UR7 ;  /* 0x0000000d3f077299 */ /* 0x000fe40008011607 */
[----:B------:R-:W-:Y:S01]  /*4af0*/  UIADD3 UR10, -UR10, URZ, URZ ;  /* 0x0000003f0a0a7290 */ /* 0x000fe2000fffe13f */
[----:B------:R-:W-:Y:S01]  /*4b00*/  ISETP.NE.AND.EX P0, PT, RZ, UR5, PT, P0 ;  /* 0x00000005ff007c0c */ /* 0x000fe2000bf05300 */
[----:B------:R-:W-:Y:S02]  /*4b10*/  USHF.R.U64 UR14, UR15, UR16, UR7 ;  /* 0x000000100f0e7299 */ /* 0x000fe40008001207 */
[----:B------:R-:W-:Y:S02]  /*4b20*/  UIADD3 UR18, -UR12, URZ, URZ ;  /* 0x0000003f0c127290 */ /* 0x000fe4000fffe13f */
[----:B------:R-:W-:-:S02]  /*4b30*/  USHF.R.U32.HI UR13, URZ, UR16, UR7 ;  /* 0x000000103f0d7299 */ /* 0x000fc40008011607 */
[----:B------:R-:W-:Y:S01]  /*4b40*/  UIMAD UR19, UR11, UR10, UR6 ;  /* 0x0000000a0b1372a4 */ /* 0x000fe2000f8e0206 */
[----:B------:R-:W-:-:S05]  /*4b50*/  UMOV UR12, UR14 ;  /* 0x0000000e000c7c82 */ /* 0x000fca0008000000 */
[----:B------:R-:W-:Y:S06]  /*4b60*/  @!P0 BRA `(.L_x_96) ;  /* 0x0000000000288947 */ /* 0x000fec0003800000 */
        /* <DEDUP_REMOVED lines=10> */
.L_x_96:
[----:B------:R-:W-:Y:S01]  /*4c10*/  UISETP.NE.AND UP0, UPT, UR38, URZ, UPT ;  /* 0x0000003f2600728c */ /* 0x000fe2000bf05270 */
[----:B------:R-:W-:Y:S01]  /*4c20*/  IMAD.MOV.U32 R0, RZ, RZ, 0x1 ;  /* 0x00000001ff007424 */ /* 0x000fe200078e00ff */
[----:B------:R-:W-:Y:S01]  /*4c30*/  USHF.R.U64 UR4, UR12, UR20, UR13 ;  /* 0x000000140c047299 */ /* 0x000fe2000800120d */
[----:B------:R-:W-:Y:S01]  /*4c40*/  IMAD.U32 R19, RZ, RZ, UR8 ;  /* 0x00000008ff137e24 */ /* 0x000fe2000f8e00ff */
[----:B------:R-:W-:Y:S02]  /*4c50*/  ULOP3.LUT UR15, UR15, UR45, URZ, 0xc0, !UPT ;  /* 0x0000002d0f0f7292 */ /* 0x000fe4000f8ec03f */
[----:B------:R-:W-:Y:S02]  /*4c60*/  UIADD3 UR5, -UR4, URZ, URZ ;  /* 0x0000003f04057290 */ /* 0x000fe4000fffe13f */
[----:B------:R-:W-:Y:S02]  /*4c70*/  ULOP3.LUT UR9, UR9, UR42, URZ, 0xc0, !UPT ;  /* 0x0000002a09097292 */ /* 0x000fe4000f8ec03f */
[----:B------:R-:W-:-:S02]  /*4c80*/  UIMAD UR4, UR43, UR4, UR15 ;  /* 0x000000042b0472a4 */ /* 0x000fc4000f8e020f */
[----:B------:R-:W-:Y:S02]  /*4c90*/  @UP0 UIMAD UR19, UR22, UR18, UR17 ;  /* 0x00000012161302a4 */ /* 0x000fe4000f8e0211 */
[----:B------:R-:W-:Y:S01]  /*4ca0*/  UIMAD UR14, UR5, UR21, UR14 ;  /* 0x00000015050e72a4 */ /* 0x000fe2000f8e020e */
[----:B------:R-:W-:Y:S02]  /*4cb0*/  ULDC UR6, c[0x0][0x600] ;  /* 0x0001800000067ab9 */ /* 0x000fe40000000800 */
[----:B------:R-:W-:Y:S01]  /*4cc0*/  ULDC UR5, c[0x0][0x610] ;  /* 0x0001840000057ab9 */ /* 0x000fe20000000800 */
[----:B------:R-:W-:Y:S02]  /*4cd0*/  UIMAD UR14, UR14, UR6, UR9 ;  /* 0x000000060e0e72a4 */ /* 0x000fe4000f8e0209 */
[----:B------:R-:W-:-:S04]  /*4ce0*/  UIMAD UR4, UR4, UR5, UR19 ;  /* 0x00000005040472a4 */ /* 0x000fc8000f8e0213 */
[----:B------:R-:W-:Y:S02]  /*4cf0*/  USEL UR5, UR14, UR4, !UP0 ;  /* 0x000000040e057287 */ /* 0x000fe4000c000000 */
[----:B------:R-:W-:-:S04]  /*4d00*/  USEL UR4, UR4, UR14, !UP0 ;  /* 0x0000000e04047287 */ /* 0x000fc8000c000000 */
[----:B------:R-:W-:Y:S02]  /*4d10*/  IMAD.U32 R2, RZ, RZ, UR5 ;  /* 0x00000005ff027e24 */ /* 0x000fe4000f8e00ff */
[----:B------:R-:W-:-:S07]  /*4d20*/  IMAD.U32 R18, RZ, RZ, UR4 ;  /* 0x00000004ff127e24 */ /* 0x000fce000f8e00ff */
.L_x_94:
[----:B------:R-:W-:Y:S01]  /*4d30*/  UIADD3 UR44, UR49, UR44, URZ ;  /* 0x0000002c312c7290 */ /* 0x000fe2000fffe03f */
[----:B------:R-:W-:Y:S02]  /*4d40*/  LOP3.LUT P0, RZ, R0, 0xff, RZ, 0xc0, !PT ;  /* 0x000000ff00ff7812 */ /* 0x000fe4000780c0ff */
[----:B------:R-:W-:Y:S01]  /*4d50*/  LOP3.LUT R66, R66, 0x1, RZ, 0x3c, !PT ;  /* 0x0000000142427812 */ /* 0x000fe200078e3cff */
[----:B------:R-:W-:Y:S02]  /*4d60*/  USHF.R.U32.HI UR4, URZ, 0x2, UR44 ;  /* 0x000000023f047899 */ /* 0x000fe4000801162c */
[----:B------:R-:W-:Y:S02]  /*4d70*/  UISETP.GT.U32.AND UP0, UPT, UR44, 0x3, UPT ;  /* 0x000000032c00788c */ /* 0x000fe4000bf04070 */
[----:B------:R-:W-:Y:S02]  /*4d80*/  ULOP3.LUT UR4, UR4, 0x1, URZ, 0xc0, !UPT ;  /* 0x0000000104047892 */ /* 0x000fe4000f8ec03f */
[----:B------:R-:W-:-:S02]  /*4d90*/  UISETP.LT.U32.AND UP0, UPT, UR49, 0x4, UP0 ;  /* 0x000000043100788c */ /* 0x000fc40008701070 */
[----:B------:R-:W-:Y:S02]  /*4da0*/  UISETP.NE.U32.AND UP1, UPT, UR4, 0x1, UPT ;  /* 0x000000010400788c */ /* 0x000fe4000bf25070 */
[----:B------:R-:W-:Y:S02]  /*4db0*/  USEL UR5, URZ, 0x1, !UP0 ;  /* 0x000000013f057887 */ /* 0x000fe4000c000000 */
[----:B------:R-:W-:Y:S02]  /*4dc0*/  UISETP.GT.U32.AND UP1, UPT, UR49, 0x3, !UP1 ;  /* 0x000000033100788c */ /* 0x000fe4000cf24070 */
[----:B------:R-:W-:Y:S02]  /*4dd0*/  ULOP3.LUT UR44, UR44, 0x3, URZ, 0xc0, !UPT ;  /* 0x000000032c2c7892 */ /* 0x000fe4000f8ec03f */
[----:B------:R-:W-:-:S04]  /*4de0*/  USEL UR4, URZ, 0x1, !UP1 ;  /* 0x000000013f047887 */ /* 0x000fc8000c800000 */
[----:B------:R-:W-:Y:S01]  /*4df0*/  ULOP3.LUT UR46, UR4, UR46, UR5, 0x96, !UPT ;  /* 0x0000002e042e7292 */ /* 0x000fe2000f8e9605 */
[----:B------:R-:W-:Y:S11]  /*4e00*/  @P0 BRA `(.L_x_97) ;  /* 0xffffffc800240947 */ /* 0x000ff6000383ffff */
[----:B------:R-:W-:Y:S05]  /*4e10*/  EXIT ;  /* 0x000000000000794d */ /* 0x000fea0003800000 */
.L_x_12:
[----:B------:R-:W-:-:S08]  /*4e20*/  ISETP.NE.AND P0, PT, RZ, UR8, PT ;  /* 0x00000008ff007c0c */ /* 0x000fd0000bf05270 */
[----:B-----5:R-:W0:-:S00]  /*4e30*/  USETMAXREG.DEALLOC.CTAPOOL 0x28 ;  /* 0x00000028000079c8 */ /* 0x020e0000080e0500 */
[----:B------:R-:W-:Y:S05]  /*4e40*/  @P0 EXIT ;  /* 0x000000000000094d */ /* 0x000fea0003800000 */
[----:B0-----:R-:W-:Y:S01]  /*4e50*/  LOP3.LUT P0, RZ, R0, 0xff, RZ, 0xc0, !PT ;  /* 0x000000ff00ff7812 */ /* 0x001fe2000780c0ff */
[----:B------:R-:W-:Y:S02]  /*4e60*/  IMAD.MOV.U32 R8, RZ, RZ, 0x1 ;  /* 0x00000001ff087424 */ /* 0x000fe400078e00ff */
[----:B------:R-:W-:-:S10]  /*4e70*/  IMAD.MOV.U32 R0, RZ, RZ, RZ ;  /* 0x000000ffff007224 */ /* 0x000fd400078e00ff */
[----:B------:R-:W-:Y:S05]  /*4e80*/  @!P0 BRA `(.L_x_98) ;  /* 0x0000000c003c8947 */ /* 0x000fea0003800000 */
[----:B------:R-:W-:Y:S01]  /*4e90*/  LOP3.LUT P0, RZ, R4, 0x1f, RZ, 0xc0, !PT ;  /* 0x0000001f04ff7812 */ /* 0x000fe2000780c0ff */
[----:B------:R-:W-:Y:S01]  /*4ea0*/  ULDC UR5, c[0x0][0x658] ;  /* 0x0001960000057ab9 */ /* 0x000fe20000000800 */
[----:B------:R-:W-:Y:S01]  /*4eb0*/  UMOV UR6, 0xffffffff ;  /* 0xffffffff00067882 */ /* 0x000fe20000000000 */
[----:B------:R-:W-:Y:S01]  /*4ec0*/  BSSY B0, `(.L_x_98) ;  /* 0x00000cb000007945 */ /* 0x000fe20003800000 */
[----:B------:R-:W-:Y:S01]  /*4ed0*/  USHF.L.U32 UR6, UR6, UR5, URZ ;  /* 0x0000000506067299 */ /* 0x000fe2000800063f */
[C---:B------:R-:W-:Y:S01]  /*4ee0*/  ISETP.NE.AND P3, PT, R3.reuse, RZ, PT ;  /* 0x000000ff0300720c */ /* 0x040fe20003f65270 */
[----:B------:R-:W-:Y:S01]  /*4ef0*/  IMAD.MOV.U32 R9, RZ, RZ, 0x1 ;  /* 0x00000001ff097424 */ /* 0x000fe200078e00ff */
[----:B------:R-:W-:Y:S01]  /*4f00*/  ISETP.NE.OR P0, PT, R3, RZ, !P0 ;  /* 0x000000ff0300720c */ /* 0x000fe20004705670 */
[----:B------:R-:W-:Y:S01]  /*4f10*/  IMAD.MOV.U32 R8, RZ, RZ, 0x1 ;  /* 0x00000001ff087424 */ /* 0x000fe200078e00ff */
[----:B------:R-:W-:Y:S01]  /*4f20*/  ULDC UR4, c[0x0][0x600] ;  /* 0x0001800000047ab9 */ /* 0x000fe20000000800 */
[----:B------:R-:W-:Y:S01]  /*4f30*/  IMAD.MOV.U32 R0, RZ, RZ, RZ ;  /* 0x000000ffff007224 */ /* 0x000fe200078e00ff */
[----:B------:R-:W-:Y:S01]  /*4f40*/  UMOV UR7, 0x1 ;  /* 0x0000000100077882 */ /* 0x000fe20000000000 */
[----:B------:R-:W-:-:S02]  /*4f50*/  UIADD3 UR13, UR37, 0x1, URZ ;  /* 0x00000001250d7890 */ /* 0x000fc4000fffe03f */
[----:B------:R-:W-:Y:S02]  /*4f60*/  ULOP3.LUT UR21, UR40, 0x2, URZ, 0xfc, !UPT ;  /* 0x0000000228157892 */ /* 0x000fe4000f8efc3f */
[----:B------:R-:W-:Y:S02]  /*4f70*/  UIADD3 UR4, UR4, -0x1, URZ ;  /* 0xffffffff04047890 */ /* 0x000fe4000fffe03f */
[----:B------:R-:W-:Y:S02]  /*4f80*/  USHF.L.U32 UR5, UR7, UR5, URZ ;  /* 0x0000000507057299 */ /* 0x000fe4000800063f */
[----:B------:R-:W-:Y:S01]  /*4f90*/  ULOP3.LUT UR6, URZ, UR6, URZ, 0x33, !UPT ;  /* 0x000000063f067292 */ /* 0x000fe2000f8e333f */
[----:B------:R-:W-:-:S11]  /*4fa0*/  ULDC.64 UR30, c[0x0][0x198] ;  /* 0x00006600001e7ab9 */ /* 0x000fd60000000a00 */
.L_x_110:
[----:B------:R-:W-:-:S03]  /*4fb0*/  UMOV UR7, 0xffffffff ;  /* 0xffffffff00077882 */ /* 0x000fc60000000000 */
[----:B------:R-:W-:Y:S05]  /*4fc0*/  BRA.DIV UR7, `(.L_x_99) ;  /* 0x0000001207047947 */ /* 0x000fea000b800000 */
[----:B------:R-:W-:-:S13]  /*4fd0*/  ELECT P6, URZ, PT ;  /* 0x00000000003f782f */ /* 0x000fda00038c0000 */
.L_x_123:
[----:B------:R-:W0:Y:S01]  /*4fe0*/  LDC R3, c[0x0][0x28c] ;  /* 0x0000a300ff037b82 */ /* 0x000e220000000800 */
[----:B------:R-:W-:Y:S01]  /*4ff0*/  BSSY B1, `(.L_x_100) ;  /* 0x0000042000017945 */ /* 0x000fe20003800000 */
[----:B0-----:R-:W-:-:S13]  /*5000*/  ISETP.LT.OR P6, PT, R3, 0x1, !P6 ;  /* 0x000000010300780c */ /* 0x001fda00077c1670 */
[----:B------:R-:W-:Y:S05]  /*5010*/  @P6 BRA `(.L_x_101) ;  /* 0x0000000000fc6947 */ /* 0x000fea0003800000 */
[----:B------:R-:W-:Y:S02]  /*5020*/  IMAD.SHL.U32 R6, R2, 0x40, RZ ;  /* 0x0000004002067824 */ /* 0x000fe400078e00ff */
[----:B------:R-:W-:Y:S02]  /*5030*/  IMAD.SHL.U32 R18, R18, 0x40, RZ ;  /* 0x0000004012127824 */ /* 0x000fe400078e00ff */
[----:B------:R-:W-:Y:S02]  /*5040*/  IMAD.MOV.U32 R11, RZ, RZ, RZ ;  /* 0x000000ffff0b7224 */ /* 0x000fe400078e00ff */
[----:B------:R-:W-:Y:S02]  /*5050*/  IMAD.U32 R12, RZ, RZ, UR13 ;  /* 0x0000000dff0c7e24 */ /* 0x000fe4000f8e00ff */
[----:B------:R-:W-:Y:S02]  /*5060*/  IMAD.MOV.U32 R2, RZ, RZ, R8 ;  /* 0x000000ffff027224 */ /* 0x000fe400078e0008 */
[----:B------:R-:W-:-:S07]  /*5070*/  IMAD.MOV.U32 R3, RZ, RZ, R0 ;  /* 0x000000ffff037224 */ /* 0x000fce00078e0000 */
.L_x_105:
[----:B------:R-:W0:Y:S01]  /*5080*/  S2R R5, SR_CgaCtaId ;  /* 0x0000000000057919 */ /* 0x000e220000008800 */
[----:B-1----:R-:W-:-:S04]  /*5090*/  MOV R4, 0x400 ;  /* 0x0000040000047802 */ /* 0x002fc80000000f00 */
[----:B0-----:R-:W-:Y:S02]  /*50a0*/  LEA R10, R5, R4, 0x18 ;  /* 0x00000004050a7211 */ /* 0x001fe400078ec0ff */
[----:B------:R-:W-:Y:S01]  /*50b0*/  SHF.L.U32 R4, R2, 0x1f, RZ ;  /* 0x0000001f02047819 */ /* 0x000fe200000006ff */
[----:B------:R-:W0:Y:S02]  /*50c0*/  @!P3 LDC R5, c[0x0][0x500] ;  /* 0x00014000ff05bb82 */ /* 0x000e240000000800 */
[----:B------:R-:W-:-:S04]  /*50d0*/  IMAD R7, R3, 0x8, R10 ;  /* 0x0000000803077824 */ /* 0x000fc800078e020a */
[----:B------:R-:W1:Y:S02]  /*50e0*/  SYNCS.PHASECHK.TRANS64.TRYWAIT P1, [R7+URZ+0x20], R4 ;  /* 0x00002004070075a7 */ /* 0x000e64000802017f */
[----:B-1----:R-:W-:Y:S05]  /*50f0*/  @!P1 BRA `(.L_x_102) ;  /* 0x0000000c00d89947 */ /* 0x002fea0003800000 */
.L_x_124:
[----:B------:R-:W-:Y:S01]  /*5100*/  UPRMT UR7, UR21, 0x9910, URZ ;  /* 0x0000991015077896 */ /* 0x000fe2000800003f */
[----:B0-----:R0:W-:Y:S03]  /*5110*/  @!P3 SYNCS.ARRIVE.TRANS64 RZ, [R7+URZ], R5 ;  /* 0x0000000507ffb9a7 */ /* 0x0011e6000800003f */
[----:B------:R-:W-:-:S06]  /*5120*/  UISETP.NE.AND UP0, UPT, UR7, 0x2, UPT ;  /* 0x000000020700788c */ /* 0x000fcc000bf05270 */
[----:B------:R-:W-:-:S13]  /*5130*/  PLOP3.LUT P1, PT, PT, PT, UP0, 0x80, 0x0 ;  /* 0x000000000000781c */ /* 0x000fda0003f2f008 */
[----:B0-----:R-:W-:Y:S05]  /*5140*/  @P1 BRA `(.L_x_103) ;  /* 0x0000000000041947 */ /* 0x001fea0003800000 */
[----:B------:R-:W-:Y:S01]  /*5150*/  BPT.TRAP 0x1 ;  /* 0x000000040000795c */ /* 0x000fe20000300000 */
.L_x_103:
[----:B------:R-:W-:Y:S05]  /*5160*/  @P0 BRA `(.L_x_104) ;  /* 0x0000000000040947 */ /* 0x000fea0003800000 */
[----:B------:R-:W-:Y:S01]  /*5170*/  BPT.TRAP 0x1 ;  /* 0x000000040000795c */ /* 0x000fe20000300000 */
.L_x_104:
[----:B------:R-:W-:Y:S01]  /*5180*/  IMAD R10, R3, 0x4000, R10 ;  /* 0x00004000030a7824 */ /* 0x000fe200078e020a */
[----:B------:R-:W-:Y:S01]  /*5190*/  R2UR UR34, R11 ;  /* 0x000000000b2272ca */ /* 0x000fe200000e0000 */
[----:B------:R-:W-:Y:S01]  /*51a0*/  VIADD R12, R12, 0xffffffff ;  /* 0xffffffff0c0c7836 */ /* 0x000fe20000000000 */
[----:B------:R-:W-:Y:S01]  /*51b0*/  R2UR UR33, R7 ;  /* 0x00000000072172ca */ /* 0x000fe200000e0000 */
[----:B------:R-:W-:Y:S01]  /*51c0*/  UIADD3 UR14, UP0, UR30, 0xf0, URZ ;  /* 0x000000f01e0e7890 */ /* 0x000fe2000ff1e03f */
[----:B------:R-:W-:Y:S01]  /*51d0*/  R2UR UR8, R10 ;  /* 0x000000000a0872ca */ /* 0x000fe200000e0000 */
[----:B------:R-:W-:Y:S01]  /*51e0*/  UIADD3 UR42, UP1, UR30, 0x1f0, URZ ;  /* 0x000001f01e2a7890 */ /* 0x000fe2000ff3e03f */
[----:B------:R-:W-:Y:S01]  /*51f0*/  R2UR UR35, R18 ;  /* 0x00000000122372ca */ /* 0x000fe200000e0000 */
[----:B------:R-:W-:Y:S01]  /*5200*/  UIADD3.X UR15, URZ, UR31, URZ, UP0, !UPT ;  /* 0x0000001f3f0f7290 */ /* 0x000fe200087fe43f */
[----:B------:R-:W-:Y:S01]  /*5210*/  R2UR UR36, R19 ;  /* 0x00000000132472ca */ /* 0x000fe200000e0000 */
[----:B------:R-:W-:Y:S01]  /*5220*/  UIADD3.X UR43, URZ, UR31, URZ, UP1, !UPT ;  /* 0x0000001f3f2b7290 */ /* 0x000fe20008ffe43f */
[----:B------:R-:W-:Y:S01]  /*5230*/  R2UR UR19, R6 ;  /* 0x00000000061372ca */ /* 0x000fe200000e0000 */
[----:B------:R-:W-:Y:S01]  /*5240*/  VIADD R3, R3, 0x1 ;  /* 0x0000000103037836 */ /* 0x000fe20000000000 */
[----:B------:R-:W-:Y:S01]  /*5250*/  ISETP.GT.AND P2, PT, R12, 0x1, PT ;  /* 0x000000010c00780c */ /* 0x000fe20003f44270 */
[----:B------:R-:W-:Y:S01]  /*5260*/  UIADD3 UR26, UR34, 0x40, URZ ;  /* 0x00000040221a7890 */ /* 0x000fe2000fffe03f */
[----:B------:R-:W-:Y:S01]  /*5270*/  VIADD R11, R11, 0x80 ;  /* 0x000000800b0b7836 */ /* 0x000fe20000000000 */
[----:B------:R-:W-:Y:S01]  /*5280*/  UMOV UR22, 0x0 ;  /* 0x0000000000167882 */ /* 0x000fe20000000000 */
[----:B------:R-:W-:Y:S01]  /*5290*/  UMOV UR23, 0x10000000 ;  /* 0x1000000000177882 */ /* 0x000fe20000000000 */
[----:B------:R-:W-:Y:S01]  /*52a0*/  UIADD3 UR32, UR8, 0x180, URZ ;  /* 0x0000018008207890 */ /* 0x000fe2000fffe03f */
[----:B------:R-:W-:Y:S01]  /*52b0*/  ISETP.NE.AND P1, PT, R3, 0x4, PT ;  /* 0x000000040300780c */ /* 0x000fe20003f25270 */
[----:B------:R-:W-:-:S02]  /*52c0*/  UIADD3 UR24, UR8, 0x2180, URZ ;  /* 0x0000218008187890 */ /* 0x000fc4000fffe03f */
[----:B------:R-:W-:Y:S01]  /*52d0*/  UIADD3 UR16, UR8, 0x10180, URZ ;  /* 0x0001018008107890 */ /* 0x000fe2000fffe03f */
[----:B------:R-:W-:Y:S01]  /*52e0*/  SEL R5, RZ, 0x1, P1 ;  /* 0x00000001ff057807 */ /* 0x000fe20000800000 */
[----:B------:R-:W-:Y:S01]  /*52f0*/  UIADD3 UR8, UR8, 0x12180, URZ ;  /* 0x0001218008087890 */ /* 0x000fe2000fffe03f */
[----:B------:R-:W-:Y:S01]  /*5300*/  SEL R3, R3, RZ, P1 ;  /* 0x000000ff03037207 */ /* 0x000fe20000800000 */
[----:B------:R-:W-:Y:S01]  /*5310*/  UMOV UR25, UR33 ;  /* 0x0000002100197c82 */ /* 0x000fe20008000000 */
[----:B------:R-:W-:Y:S01]  /*5320*/  UMOV UR27, UR35 ;  /* 0x00000023001b7c82 */ /* 0x000fe20008000000 */
[----:B------:R-:W-:Y:S01]  /*5330*/  UMOV UR28, UR36 ;  /* 0x00000024001c7c82 */ /* 0x000fe20008000000 */
[----:B------:R-:W-:Y:S01]  /*5340*/  UMOV UR17, UR33 ;  /* 0x0000002100117c82 */ /* 0x000fe20008000000 */
[----:B------:R-:W-:Y:S01]  /*5350*/  UMOV UR18, UR34 ;  /* 0x0000002200127c82 */ /* 0x000fe20008000000 */
[----:B------:R-:W-:Y:S01]  /*5360*/  UMOV UR20, UR36 ;  /* 0x0000002400147c82 */ /* 0x000fe20008000000 */
[----:B------:R0:W-:Y:S01]  /*5370*/  UTMALDG.3D [UR32], [UR14], desc[UR22] ;  /* 0x000016200e0075b4 */ /* 0x0001e20008011000 */
[----:B------:R-:W-:Y:S01]  /*5380*/  UMOV UR9, UR33 ;  /* 0x0000002100097c82 */ /* 0x000fe20008000000 */
[----:B------:R-:W-:Y:S01]  /*5390*/  UMOV UR11, UR19 ;  /* 0x00000013000b7c82 */ /* 0x000fe20008000000 */
[----:B------:R-:W-:Y:S01]  /*53a0*/  UMOV UR12, UR36 ;  /* 0x00000024000c7c82 */ /* 0x000fe20008000000 */
[----:B------:R-:W-:Y:S01]  /*53b0*/  UMOV UR10, UR26 ;  /* 0x0000001a000a7c82 */ /* 0x000fe20008000000 */
[----:B------:R-:W-:Y:S01]  /*53c0*/  LOP3.LUT R2, R2, R5, RZ, 0x3c, !PT ;  /* 0x0000000502027212 */ /* 0x000fe200078e3cff */
[----:B------:R0:W-:Y:S01]  /*53d0*/  UTMALDG.3D [UR24], [UR14], desc[UR22] ;  /* 0x000016180e0075b4 */ /* 0x0001e20008011000 */
[----:B------:R0:W-:Y:S01]  /*53e0*/  UTMALDG.3D [UR16], [UR42], desc[UR22] ;  /* 0x000016102a0075b4 */ /* 0x0001e20008011000 */
[----:B------:R0:W-:Y:S02]  /*53f0*/  UTMALDG.3D [UR8], [UR42], desc[UR22] ;  /* 0x000016082a0075b4 */ /* 0x0001e40008011000 */
[----:B0-----:R-:W-:Y:S05]  /*5400*/  @P2 BRA `(.L_x_105) ;  /* 0xfffffffc001c2947 */ /* 0x001fea000383ffff */
.L_x_101:
[----:B------:R-:W-:Y:S05]  /*5410*/  BSYNC B1 ;  /* 0x0000000000017941 */ /* 0x000fea0003800000 */
.L_x_100:
[----:B------:R-:W-:Y:S01]  /*5420*/  LOP3.LUT P4, RZ, R9, 0xff, RZ, 0xc0, !PT ;  /* 0x000000ff09ff7812 */ /* 0x000fe2000788c0ff */
[----:B------:R-:W-:Y:S01]  /*5430*/  VIADD R0, R0, UR37 ;  /* 0x0000002500007c36 */ /* 0x000fe20008000000 */
[----:B------:R-:W-:Y:S01]  /*5440*/  ULDC.64 UR8, c[0x0][0x650] ;  /* 0x0001940000087ab9 */ /* 0x000fe20000000a00 */
[----:B------:R-:W-:Y:S01]  /*5450*/  BSSY B1, `(.L_x_106) ;  /* 0x000006f000017945 */ /* 0x000fe20003800000 */
[----:B------:R-:W-:Y:S01]  /*5460*/  IMAD.MOV.U32 R18, RZ, RZ, -0x1 ;  /* 0xffffffffff127424 */ /* 0x000fe200078e00ff */
[----:B------:R-:W-:Y:S01]  /*5470*/  PRMT R9, RZ, 0x7610, R9 ;  /* 0x00007610ff097816 */ /* 0x000fe20000000009 */
[----:B------:R-:W-:Y:S01]  /*5480*/  IMAD.MOV.U32 R19, RZ, RZ, -0x1 ;  /* 0xffffffffff137424 */ /* 0x000fe200078e00ff */
[C---:B------:R-:W-:Y:S02]  /*5490*/  ISETP.GT.U32.AND P1, PT, R0.reuse, 0x3, PT ;  /* 0x000000030000780c */ /* 0x040fe40003f24070 */
[----:B------:R-:W-:Y:S02]  /*54a0*/  SHF.R.U32.HI R2, RZ, 0x2, R0 ;  /* 0x00000002ff027819 */ /* 0x000fe40000011600 */
[----:B------:R-:W-:-:S02]  /*54b0*/  LOP3.LUT R0, R0, 0x3, RZ, 0xc0, !PT ;  /* 0x0000000300007812 */ /* 0x000fc400078ec0ff */
[----:B-1----:R-:W0:Y:S01]  /*54c0*/  @P4 S2R R4, SR_CgaCtaId ;  /* 0x0000000000044919 */ /* 0x002e220000008800 */
[----:B------:R-:W-:Y:S02]  /*54d0*/  @P4 MOV R3, 0x400 ;  /* 0x0000040000034802 */ /* 0x000fe40000000f00 */
[----:B------:R-:W-:-:S04]  /*54e0*/  LOP3.LUT R2, R2, 0x1, RZ, 0xc0, !PT ;  /* 0x0000000102027812 */ /* 0x000fc800078ec0ff */
[----:B------:R-:W-:Y:S02]  /*54f0*/  ISETP.NE.U32.AND P2, PT, R2, 0x1, PT ;  /* 0x000000010200780c */ /* 0x000fe40003f45070 */
[----:B0-----:R-:W-:Y:S01]  /*5500*/  @P4 LEA R3, R4, R3, 0x18 ;  /* 0x0000000304034211 */ /* 0x001fe200078ec0ff */
[----:B------:R-:W-:-:S03]  /*5510*/  IMAD.U32 R4, RZ, RZ, UR37 ;  /* 0x00000025ff047e24 */ /* 0x000fc6000f8e00ff */
[----:B------:R0:W-:Y:S01]  /*5520*/  @P4 SYNCS.ARRIVE.TRANS64.A1T0 RZ, [R3+URZ+0x78], RZ ;  /* 0x000078ff03ff49a7 */ /* 0x0001e2000810003f */
[----:B------:R-:W-:Y:S02]  /*5530*/  IADD3 R16, P4, R16, UR54, RZ ;  /* 0x0000003610107c10 */ /* 0x000fe4000ff9e0ff */
[----:B------:R-:W-:Y:S02]  /*5540*/  ISETP.LT.U32.AND P1, PT, R4, 0x4, P1 ;  /* 0x000000040400780c */ /* 0x000fe40000f21070 */
[----:B------:R-:W-:Y:S02]  /*5550*/  IADD3.X R17, R17, UR39, RZ, P4, !PT ;  /* 0x0000002711117c10 */ /* 0x000fe4000a7fe4ff */
[----:B------:R-:W-:Y:S02]  /*5560*/  ISETP.GE.U32.AND P4, PT, R16, UR8, PT ;  /* 0x0000000810007c0c */ /* 0x000fe4000bf86070 */
[----:B0-----:R-:W-:Y:S02]  /*5570*/  SEL R3, RZ, 0x1, !P1 ;  /* 0x00000001ff037807 */ /* 0x001fe40004800000 */
[----:B------:R-:W-:-:S02]  /*5580*/  ISETP.GE.U32.AND.EX P1, PT, R17, UR9, PT, P4 ;  /* 0x0000000911007c0c */ /* 0x000fc4000bf26140 */
[----:B------:R-:W-:-:S04]  /*5590*/  ISETP.GT.U32.AND P2, PT, R4, 0x3, !P2 ;  /* 0x000000030400780c */ /* 0x000fc80005744070 */
[----:B------:R-:W-:-:S04]  /*55a0*/  SEL R2, RZ, 0x1, !P2 ;  /* 0x00000001ff027807 */ /* 0x000fc80005000000 */
[--C-:B------:R-:W-:Y:S01]  /*55b0*/  LOP3.LUT R8, R2, R8, R3.reuse, 0x96, !PT ;  /* 0x0000000802087212 */ /* 0x100fe200078e9603 */
[----:B------:R-:W-:Y:S01]  /*55c0*/  IMAD.MOV.U32 R2, RZ, RZ, -0x1 ;  /* 0xffffffffff027424 */ /* 0x000fe200078e00ff */
[----:B------:R-:W-:Y:S01]  /*55d0*/  PRMT R3, RZ, 0x7610, R3 ;  /* 0x00007610ff037816 */ /* 0x000fe20000000003 */
[----:B------:R-:W-:Y:S06]  /*55e0*/  @P1 BRA `(.L_x_107) ;  /* 0x0000000400541947 */ /* 0x000fec0003800000 */
[----:B------:R-:W0:Y:S01]  /*55f0*/  S2UR UR7, SR_CTAID.X ;  /* 0x00000000000779c3 */ /* 0x000e220000002500 */
[----:B------:R-:W-:Y:S01]  /*5600*/  ULDC.64 UR8, c[0x0][0x628] ;  /* 0x00018a0000087ab9 */ /* 0x000fe20000000a00 */
[----:B------:R-:W-:Y:S01]  /*5610*/  ULDC UR10, c[0x0][0x150] ;  /* 0x00005400000a7ab9 */ /* 0x000fe20000000800 */
[----:B------:R-:W-:Y:S01]  /*5620*/  ISETP.NE.U32.AND P1, PT, RZ, UR8, PT ;  /* 0x00000008ff007c0c */ /* 0x000fe2000bf25070 */
[----:B------:R-:W-:Y:S01]  /*5630*/  ULDC UR11, c[0x0][0x630] ;  /* 0x00018c00000b7ab9 */ /* 0x000fe20000000800 */
[----:B------:R-:W-:Y:S01]  /*5640*/  ULDC UR14, c[0x0][0x154] ;  /* 0x00005500000e7ab9 */ /* 0x000fe20000000800 */
[----:B------:R-:W-:Y:S01]  /*5650*/  IMAD.MOV.U32 R2, RZ, RZ, R16 ;  /* 0x000000ffff027224 */ /* 0x000fe200078e0010 */
[----:B------:R-:W-:Y:S01]  /*5660*/  ISETP.NE.AND.EX P1, PT, RZ, UR9, PT, P1 ;  /* 0x00000009ff007c0c */ /* 0x000fe2000bf25310 */
[----:B------:R-:W1:Y:S01]  /*5670*/  S2UR UR12, SR_CTAID.Y ;  /* 0x00000000000c79c3 */ /* 0x000e620000002600 */
[----:B0-----:R-:W-:-:S05]  /*5680*/  I2FP.F32.U32 R3, UR7 ;  /* 0x0000000700037c45 */ /* 0x001fca0008201000 */
[----:B------:R-:W-:Y:S01]  /*5690*/  FMUL R10, R3, UR10 ;  /* 0x0000000a030a7c20 */ /* 0x000fe20008400000 */
[----:B------:R-:W-:-:S05]  /*56a0*/  IMAD.MOV.U32 R3, RZ, RZ, R17 ;  /* 0x000000ffff037224 */ /* 0x000fca00078e0011 */
[----:B------:R-:W-:Y:S05]  /*56b0*/  @!P1 BRA `(.L_x_108) ;  /* 0x0000000000289947 */ /* 0x000fea0003800000 */
[----:B------:R-:W-:Y:S02]  /*56c0*/  ULDC UR10, c[0x0][0x634] ;  /* 0x00018d00000a7ab9 */ /* 0x000fe40000000800 */
[----:B------:R-:W-:-:S05]  /*56d0*/  IADD3 R7, P1, R16, UR10, RZ ;  /* 0x0000000a10077c10 */ /* 0x000fca000ff3e0ff */
[----:B------:R-:W-:-:S04]  /*56e0*/  IMAD.X R11, RZ, RZ, R17, P1 ;  /* 0x000000ffff0b7224 */ /* 0x000fc800008e0611 */
[----:B------:R-:W-:-:S04]  /*56f0*/  IMAD.WIDE.U32 R4, R11, UR8, RZ ;  /* 0x000000080b047c25 */ /* 0x000fc8000f8e00ff */
[----:B------:R-:W-:-:S04]  /*5700*/  IMAD.WIDE.U32 R4, P1, R7, UR9, R4 ;  /* 0x0000000907047c25 */ /* 0x000fc8000f820004 */
[----:B------:R-:W-:-:S04]  /*5710*/  IMAD.WIDE.U32 R6, R7, UR8, RZ ;  /* 0x0000000807067c25 */ /* 0x000fc8000f8e00ff */
[----:B------:R-:W-:Y:S01]  /*5720*/  IMAD.X R3, RZ, RZ, RZ, P1 ;  /* 0x000000ffff037224 */ /* 0x000fe200008e06ff */
[----:B------:R-:W-:Y:S01]  /*5730*/  IADD3 RZ, P1, R7, R4, RZ ;  /* 0x0000000407ff7210 */ /* 0x000fe20007f3e0ff */
[----:B------:R-:W-:-:S04]  /*5740*/  IMAD.MOV.U32 R2, RZ, RZ, R5 ;  /* 0x000000ffff027224 */ /* 0x000fc800078e0005 */
[----:B------:R-:W-:-:S08]  /*5750*/  IMAD.WIDE.U32.X R2, R11, UR9, R2, P1 ;  /* 0x000000090b027c25 */ /* 0x000fd000088e0402 */
.L_x_108:
[--C-:B------:R-:W-:Y:S01]  /*5760*/  SHF.R.U64 R19, R2, UR11, R3.reuse ;  /* 0x0000000b02137c19 */ /* 0x100fe20008001203 */
[----:B------:R-:W0:Y:S01]  /*5770*/  F2I.U32.TRUNC.NTZ R10, R10 ;  /* 0x0000000a000a7305 */ /* 0x000e22000020f000 */
[----:B------:R-:W-:Y:S01]  /*5780*/  SHF.R.U32.HI R2, RZ, UR11, R3 ;  /* 0x0000000bff027c19 */ /* 0x000fe20008011603 */
[----:B------:R-:W-:Y:S01]  /*5790*/  ULDC.64 UR8, c[0x0][0x620] ;  /* 0x0001880000087ab9 */ /* 0x000fe20000000a00 */
[----:B------:R-:W-:Y:S01]  /*57a0*/  IADD3 R5, P1, RZ, -R19, RZ ;  /* 0x80000013ff057210 */ /* 0x000fe20007f3e0ff */
[----:B------:R-:W2:Y:S01]  /*57b0*/  LDC R15, c[0x0][0x610] ;  /* 0x00018400ff0f7b82 */ /* 0x000ea20000000800 */
[----:B-1----:R-:W-:Y:S01]  /*57c0*/  I2FP.F32.U32 R4, UR12 ;  /* 0x0000000c00047c45 */ /* 0x002fe20008201000 */
[----:B------:R-:W-:Y:S01]  /*57d0*/  ULDC UR11, c[0x0][0x658] ;  /* 0x00019600000b7ab9 */ /* 0x000fe20000000800 */
[----:B------:R-:W-:Y:S01]  /*57e0*/  ULDC UR16, c[0x0][0x648] ;  /* 0x0001920000107ab9 */ /* 0x000fe20000000800 */
[----:B------:R-:W-:Y:S02]  /*57f0*/  IMAD.X R2, RZ, RZ, ~R2, P1 ;  /* 0x000000ffff027224 */ /* 0x000fe400008e0e02 */
[----:B------:R-:W-:Y:S01]  /*5800*/  FMUL R6, R4, UR14 ;  /* 0x0000000e04067c20 */ /* 0x000fe20008400000 */
[----:B------:R-:W-:Y:S01]  /*5810*/  ULDC.64 UR14, c[0x0][0x640] ;  /* 0x00019000000e7ab9 */ /* 0x000fe20000000a00 */
[----:B------:R-:W-:Y:S01]  /*5820*/  IMAD R4, R2, UR8, RZ ;  /* 0x0000000802047c24 */ /* 0x000fe2000f8e02ff */
[----:B------:R-:W-:Y:S01]  /*5830*/  ISETP.NE.U32.AND P1, PT, RZ, UR14, PT ;  /* 0x0000000eff007c0c */ /* 0x000fe2000bf25070 */
[C---:B------:R-:W-:Y:S01]  /*5840*/  IMAD.WIDE.U32 R2, R5.reuse, UR8, R16 ;  /* 0x0000000805027c25 */ /* 0x040fe2000f8e0010 */
[----:B0-----:R-:W-:Y:S01]  /*5850*/  R2UR UR8, R10 ;  /* 0x000000000a0872ca */ /* 0x001fe200000e0000 */
[----:B------:R-:W0:Y:S01]  /*5860*/  F2I.U32.TRUNC.NTZ R6, R6 ;  /* 0x0000000600067305 */ /* 0x000e22000020f000 */
[----:B------:R-:W-:Y:S01]  /*5870*/  ISETP.NE.AND.EX P1, PT, RZ, UR15, PT, P1 ;  /* 0x0000000fff007c0c */ /* 0x000fe2000bf25310 */
[----:B------:R-:W-:Y:S01]  /*5880*/  IMAD R5, R5, UR9, R4 ;  /* 0x0000000905057c24 */ /* 0x000fe2000f8e0204 */
[----:B------:R-:W-:-:S03]  /*5890*/  ULDC UR9, c[0x0][0x618] ;  /* 0x0001860000097ab9 */ /* 0x000fc60000000800 */
[----:B------:R-:W-:-:S05]  /*58a0*/  IMAD.IADD R3, R3, 0x1, R5 ;  /* 0x0000000103037824 */ /* 0x000fca00078e0205 */
[--C-:B------:R-:W-:Y:S02]  /*58b0*/  SHF.R.U64 R10, R2, UR9, R3.reuse ;  /* 0x00000009020a7c19 */ /* 0x100fe40008001203 */
[----:B------:R-:W-:Y:S01]  /*58c0*/  SHF.R.U32.HI R3, RZ, UR9, R3 ;  /* 0x00000009ff037c19 */ /* 0x000fe20008011603 */
[----:B------:R-:W-:Y:S01]  /*58d0*/  ULDC UR9, c[0x0][0x608] ;  /* 0x0001820000097ab9 */ /* 0x000fe20000000800 */
[----:B0-----:R-:W-:Y:S02]  /*58e0*/  R2UR UR10, R6 ;  /* 0x00000000060a72ca */ /* 0x001fe400000e0000 */
[--C-:B------:R-:W-:Y:S02]  /*58f0*/  SHF.R.U64 R12, R10, UR9, R3.reuse ;  /* 0x000000090a0c7c19 */ /* 0x100fe40008001203 */
[----:B------:R-:W-:Y:S01]  /*5900*/  SHF.R.U32.HI R3, RZ, UR9, R3 ;  /* 0x00000009ff037c19 */ /* 0x000fe20008011603 */
[----:B------:R-:W-:-:S03]  /*5910*/  UIADD3 UR9, -UR8, URZ, URZ ;  /* 0x0000003f08097290 */ /* 0x000fc6000fffe13f */
[--C-:B------:R-:W-:Y:S01]  /*5920*/  SHF.R.U64 R13, R12, UR11, R3.reuse ;  /* 0x0000000b0c0d7c19 */ /* 0x100fe20008001203 */
[----:B------:R-:W-:Y:S01]  /*5930*/  ULDC UR8, c[0x0][0x144] ;  /* 0x0000510000087ab9 */ /* 0x000fe20000000800 */
[----:B------:R-:W-:-:S03]  /*5940*/  SHF.R.U32.HI R3, RZ, UR11, R3 ;  /* 0x0000000bff037c19 */ /* 0x000fc60008011603 */
[----:B------:R-:W-:Y:S01]  /*5950*/  IMAD.MOV.U32 R2, RZ, RZ, R13 ;  /* 0x000000ffff027224 */ /* 0x000fe200078e000d */
[----:B------:R-:W-:Y:S06]  /*5960*/  @!P1 BRA `(.L_x_109) ;  /* 0x0000000000289947 */ /* 0x000fec0003800000 */
        /* <DEDUP_REMOVED lines=10> */
.L_x_109:
[----:B------:R-:W-:Y:S01]  /*5a10*/  UISETP.NE.AND UP0, UPT, UR38, URZ, UPT ;  /* 0x0000003f2600728c */ /* 0x000fe2000bf05270 */
[----:B------:R-:W-:Y:S01]  /*5a20*/  SHF.R.U64 R3, R2, UR16, R3 ;  /* 0x0000001002037c19 */ /* 0x000fe20008001203 */
[----:B------:R-:W-:Y:S01]  /*5a30*/  UIADD3 UR10, -UR10, URZ, URZ ;  /* 0x0000003f0a0a7290 */ /* 0x000fe2000fffe13f */
[----:B------:R-:W-:Y:S01]  /*5a40*/  LOP3.LUT R2, R12, UR6, RZ, 0xc0, !PT ;  /* 0x000000060c027c12 */ /* 0x000fe2000f8ec0ff */
[----:B------:R-:W-:Y:S01]  /*5a50*/  UIMAD UR7, UR8, UR9, UR7 ;  /* 0x00000009080772a4 */ /* 0x000fe2000f8e0207 */
[----:B------:R-:W-:Y:S01]  /*5a60*/  LOP3.LUT R5, R10, UR4, RZ, 0xc0, !PT ;  /* 0x000000040a057c12 */ /* 0x000fe2000f8ec0ff */
[----:B------:R-:W-:Y:S01]  /*5a70*/  IMAD.MOV R4, RZ, RZ, -R3 ;  /* 0x000000ffff047224 */ /* 0x000fe200078e0a03 */
[----:B------:R-:W-:Y:S01]  /*5a80*/  ULDC UR8, c[0x0][0x148] ;  /* 0x0000520000087ab9 */ /* 0x000fe20000000800 */
[----:B------:R-:W-:Y:S01]  /*5a90*/  IMAD R18, R3, UR5, R2 ;  /* 0x0000000503127c24 */ /* 0x000fe2000f8e0202 */
[----:B------:R-:W-:Y:S01]  /*5aa0*/  PLOP3.LUT P1, PT, PT, PT, UP0, 0x80, 0x0 ;  /* 0x000000000000781c */ /* 0x000fe20003f2f008 */
[----:B------:R-:W-:Y:S01]  /*5ab0*/  IMAD.MOV.U32 R3, RZ, RZ, 0x1 ;  /* 0x00000001ff037424 */ /* 0x000fe200078e00ff */
[----:B------:R-:W-:-:S03]  /*5ac0*/  @UP0 UIMAD UR7, UR8, UR10, UR12 ;  /* 0x0000000a080702a4 */ /* 0x000fc6000f8e020c */
[----:B------:R-:W-:Y:S02]  /*5ad0*/  ULDC UR8, c[0x0][0x638] ;  /* 0x00018e0000087ab9 */ /* 0x000fe40000000800 */
[----:B------:R-:W-:Y:S02]  /*5ae0*/  IMAD R2, R4, UR8, R13 ;  /* 0x0000000804027c24 */ /* 0x000fe4000f8e020d */
[----:B--2---:R-:W-:Y:S01]  /*5af0*/  IMAD R18, R18, R15, UR7 ;  /* 0x0000000712127e24 */ /* 0x004fe2000f8e020f */
[----:B------:R-:W-:Y:S02]  /*5b00*/  ULDC UR7, c[0x0][0x600] ;  /* 0x0001800000077ab9 */ /* 0x000fe40000000800 */
[----:B------:R-:W-:-:S05]  /*5b10*/  IMAD R5, R2, UR7, R5 ;  /* 0x0000000702057c24 */ /* 0x000fca000f8e0205 */
[----:B------:R-:W-:Y:S02]  /*5b20*/  SEL R2, R5, R18, !P1 ;  /* 0x0000001205027207 */ /* 0x000fe40004800000 */
[----:B------:R-:W-:-:S07]  /*5b30*/  SEL R18, R18, R5, !P1 ;  /* 0x0000000512127207 */ /* 0x000fce0004800000 */
.L_x_107:
[----:B------:R-:W-:Y:S05]  /*5b40*/  BSYNC B1 ;  /* 0x0000000000017941 */ /* 0x000fea0003800000 */
.L_x_106:
[----:B------:R-:W-:-:S13]  /*5b50*/  LOP3.LUT P1, RZ, R3, 0xff, RZ, 0xc0, !PT ;  /* 0x000000ff03ff7812 */ /* 0x000fda000782c0ff */
[----:B------:R-:W-:Y:S05]  /*5b60*/  @P1 BRA `(.L_x_110) ;  /* 0xfffffff400101947 */ /* 0x000fea000383ffff */
[----:B------:R-:W-:Y:S05]  /*5b70*/  BSYNC B0 ;  /* 0x0000000000007941 */ /* 0x000fea0003800000 */
.L_x_98:
[----:B------:R-:W-:-:S03]  /*5b80*/  UMOV UR7, 0xffffffff ;  /* 0xffffffff00077882 */ /* 0x000fc60000000000 */
[----:B------:R-:W-:Y:S05]  /*5b90*/  BRA.DIV UR7, `(.L_x_111) ;  /* 0x0000000607447947 */ /* 0x000fea000b800000 */
[----:B------:R-:W-:-:S13]  /*5ba0*/  ELECT P6, URZ, PT ;  /* 0x00000000003f782f */ /* 0x000fda00038c0000 */
.L_x_127:
[----:B------:R-:W-:Y:S04]  /*5bb0*/  BSSY B0, `(.L_x_112) ;  /* 0x000002c000007945 */ /* 0x000fe80003800000 */
[----:B------:R-:W-:Y:S05]  /*5bc0*/  @!P6 BRA `(.L_x_113) ;  /* 0x0000000000a8e947 */ /* 0x000fea0003800000 */
[----:B------:R-:W-:-:S04]  /*5bd0*/  ULOP3.LUT UR7, UR40, 0x2, URZ, 0xfc, !UPT ;  /* 0x0000000228077892 */ /* 0x000fc8000f8efc3f */
[----:B------:R-:W-:-:S06]  /*5be0*/  UISETP.NE.AND UP0, UPT, UR7, 0x3, UPT ;  /* 0x000000030700788c */ /* 0x000fcc000bf05270 */
[----:B------:R-:W-:-:S13]  /*5bf0*/  PLOP3.LUT P0, PT, PT, PT, UP0, 0x80, 0x0 ;  /* 0x000000000000781c */ /* 0x000fda0003f0f008 */
[----:B------:R-:W-:Y:S05]  /*5c00*/  @!P0 BRA `(.L_x_114) ;  /* 0x0000000000048947 */ /* 0x000fea0003800000 */
[----:B------:R-:W-:Y:S01]  /*5c10*/  BPT.TRAP 0x1 ;  /* 0x000000040000795c */ /* 0x000fe20000300000 */
.L_x_114:
[----:B------:R-:W0:Y:S01]  /*5c20*/  S2R R3, SR_CgaCtaId ;  /* 0x0000000000037919 */ /* 0x000e220000008800 */
[----:B------:R-:W-:-:S04]  /*5c30*/  MOV R2, 0x400 ;  /* 0x0000040000027802 */ /* 0x000fc80000000f00 */
[----:B0-----:R-:W-:Y:S02]  /*5c40*/  LEA R3, R3, R2, 0x18 ;  /* 0x0000000203037211 */ /* 0x001fe400078ec0ff */
[----:B------:R-:W-:-:S03]  /*5c50*/  SHF.L.U32 R2, R8, 0x1f, RZ ;  /* 0x0000001f08027819 */ /* 0x000fc600000006ff */
[----:B------:R-:W-:-:S04]  /*5c60*/  VIADD R3, R3, 0x20 ;  /* 0x0000002003037836 */ /* 0x000fc80000000000 */
[C---:B------:R-:W-:Y:S02]  /*5c70*/  IMAD R7, R0.reuse, 0x8, R3 ;  /* 0x0000000800077824 */ /* 0x040fe400078e0203 */
[----:B------:R-:W-:Y:S02]  /*5c80*/  VIADD R0, R0, 0x1 ;  /* 0x0000000100007836 */ /* 0x000fe40000000000 */
[----:B------:R-:W0:Y:S03]  /*5c90*/  SYNCS.PHASECHK.TRANS64.TRYWAIT P0, [R7+URZ], R2 ;  /* 0x00000002070075a7 */ /* 0x000e26000800017f */
[----:B------:R-:W-:-:S04]  /*5ca0*/  ISETP.NE.AND P1, PT, R0, 0x4, PT ;  /* 0x000000040000780c */ /* 0x000fc80003f25270 */
[----:B------:R-:W-:Y:S02]  /*5cb0*/  SEL R5, RZ, 0x1, P1 ;  /* 0x00000001ff057807 */ /* 0x000fe40000800000 */
[----:B------:R-:W-:Y:S02]  /*5cc0*/  SEL R0, R0, RZ, P1 ;  /* 0x000000ff00007207 */ /* 0x000fe40000800000 */
[----:B------:R-:W-:-:S03]  /*5cd0*/  LOP3.LUT R5, R8, R5, RZ, 0x3c, !PT ;  /* 0x0000000508057212 */ /* 0x000fc600078e3cff */
[----:B------:R-:W-:Y:S01]  /*5ce0*/  IMAD R9, R0, 0x8, R3 ;  /* 0x0000000800097824 */ /* 0x000fe200078e0203 */
[----:B------:R-:W-:Y:S01]  /*5cf0*/  SHF.L.U32 R4, R5, 0x1f, RZ ;  /* 0x0000001f05047819 */ /* 0x000fe200000006ff */
[----:B0-----:R-:W-:Y:S06]  /*5d00*/  @!P0 BRA `(.L_x_115) ;  /* 0x0000000400088947 */ /* 0x001fec0003800000 */
.L_x_128:
[----:B------:R-:W1:Y:S01]  /*5d10*/  SYNCS.PHASECHK.TRANS64.TRYWAIT P0, [R9+URZ], R4 ;  /* 0x00000004090075a7 */ /* 0x000e62000800017f */
[----:B------:R-:W-:-:S05]  /*5d20*/  VIADD R0, R0, 0x1 ;  /* 0x0000000100007836 */ /* 0x000fca0000000000 */
[----:B------:R-:W-:-:S04]  /*5d30*/  ISETP.NE.AND P1, PT, R0, 0x4, PT ;  /* 0x000000040000780c */ /* 0x000fc80003f25270 */
[----:B0-----:R-:W-:Y:S02]  /*5d40*/  SEL R2, RZ, 0x1, P1 ;  /* 0x00000001ff027807 */ /* 0x001fe40000800000 */
[----:B------:R-:W-:Y:S02]  /*5d50*/  SEL R0, R0, RZ, P1 ;  /* 0x000000ff00007207 */ /* 0x000fe40000800000 */
[----:B------:R-:W-:-:S03]  /*5d60*/  LOP3.LUT R7, R5, R2, RZ, 0x3c, !PT ;  /* 0x0000000205077212 */ /* 0x000fc600078e3cff */
[----:B------:R-:W-:Y:S01]  /*5d70*/  IMAD R6, R0, 0x8, R3 ;  /* 0x0000000800067824 */ /* 0x000fe200078e0203 */
[----:B------:R-:W-:Y:S01]  /*5d80*/  SHF.L.U32 R5, R7, 0x1f, RZ ;  /* 0x0000001f07057819 */ /* 0x000fe200000006ff */
[----:B-1----:R-:W-:Y:S06]  /*5d90*/  @!P0 BRA `(.L_x_116) ;  /* 0x0000000000f88947 */ /* 0x002fec0003800000 */
.L_x_129:
[----:B------:R-:W1:Y:S01]  /*5da0*/  SYNCS.PHASECHK.TRANS64.TRYWAIT P0, [R6+URZ], R5 ;  /* 0x00000005060075a7 */ /* 0x000e62000800017f */
[----:B------:R-:W-:-:S05]  /*5db0*/  VIADD R0, R0, 0x1 ;  /* 0x0000000100007836 */ /* 0x000fca0000000000 */
[----:B------:R-:W-:-:S04]  /*5dc0*/  ISETP.NE.AND P1, PT, R0, 0x4, PT ;  /* 0x000000040000780c */ /* 0x000fc80003f25270 */
[----:B------:R-:W-:Y:S02]  /*5dd0*/  SEL R2, RZ, 0x1, P1 ;  /* 0x00000001ff027807 */ /* 0x000fe40000800000 */
[----:B------:R-:W-:Y:S02]  /*5de0*/  SEL R0, R0, RZ, P1 ;  /* 0x000000ff00007207 */ /* 0x000fe40000800000 */
[----:B------:R-:W-:Y:S01]  /*5df0*/  LOP3.LUT R2, R7, R2, RZ, 0x3c, !PT ;  /* 0x0000000207027212 */ /* 0x000fe200078e3cff */
[----:B-1----:R-:W-:Y:S06]  /*5e00*/  @!P0 BRA `(.L_x_117) ;  /* 0x0000000000f08947 */ /* 0x002fec0003800000 */
.L_x_130:
[----:B------:R-:W-:Y:S01]  /*5e10*/  IMAD R3, R0, 0x8, R3 ;  /* 0x0000000800037824 */ /* 0x000fe200078e0203 */
[----:B------:R-:W-:-:S07]  /*5e20*/  SHF.L.U32 R0, R2, 0x1f, RZ ;  /* 0x0000001f02007819 */ /* 0x000fce00000006ff */
.L_x_118:
[----:B--2---:R2:W3:Y:S02]  /*5e30*/  SYNCS.PHASECHK.TRANS64.TRYWAIT P0, [R3+URZ], R0 ;  /* 0x00000000030075a7 */ /* 0x0044e4000800017f */
[----:B---3--:R-:W-:Y:S05]  /*5e40*/  @!P0 NANOSLEEP.SYNCS 0x989680 ;  /* 0x009896800000895d */ /* 0x008fea0003900000 */
[----:B------:R-:W3:Y:S02]  /*5e50*/  @!P0 SYNCS.PHASECHK.TRANS64 P0, [R3+URZ], R0 ;  /* 0x00000000030085a7 */ /* 0x000ee4000800007f */
[----:B---3--:R-:W-:Y:S05]  /*5e60*/  @!P0 BRA `(.L_x_118) ;  /* 0xfffffffc00f08947 */ /* 0x008fea000383ffff */
.L_x_113:
[----:B------:R-:W-:Y:S05]  /*5e70*/  BSYNC B0 ;  /* 0x0000000000007941 */ /* 0x000fea0003800000 */
.L_x_112:
[----:B------:R-:W-:Y:S05]  /*5e80*/  EXIT ;  /* 0x000000000000794d */ /* 0x000fea0003800000 */
.L_x_14:
[----:B0-----:R0:W1:Y:S02]  /*5e90*/  SYNCS.PHASECHK.TRANS64.TRYWAIT P0, [R63+URZ+-0x8], R0 ;  /* 0xfffff8003f0075a7 */ /* 0x001064000800017f */
[----:B-1----:R-:W-:Y:S05]  /*5ea0*/  @!P0 NANOSLEEP.SYNCS 0x989680 ;  /* 0x009896800000895d */ /* 0x002fea0003900000 */
[----:B------:R-:W1:Y:S02]  /*5eb0*/  @!P0 SYNCS.PHASECHK.TRANS64 P0, [R63+URZ+-0x8], R0 ;  /* 0xfffff8003f0085a7 */ /* 0x000e64000800007f */
[----:B-1----:R-:W-:Y:S05]  /*5ec0*/  @!P0 BRA `(.L_x_14) ;  /* 0xfffffffc00f08947 */ /* 0x002fea000383ffff */
[----:B------:R-:W-:Y:S05]  /*5ed0*/  BRA `(.L_x_119) ;  /* 0xffffffb400fc7947 */ /* 0x000fea000383ffff */
.L_x_19:
[----:B-1----:R1:W2:Y:S02]  /*5ee0*/  SYNCS.PHASECHK.TRANS64.TRYWAIT P1, [R3+URZ], R0 ;  /* 0x00000000030075a7 */ /* 0x0022a4000802017f */
[----:B--2---:R-:W-:Y:S05]  /*5ef0*/  @!P1 NANOSLEEP.SYNCS 0x989680 ;  /* 0x009896800000995d */ /* 0x004fea0003900000 */
[----:B------:R-:W2:Y:S02]  /*5f00*/  @!P1 SYNCS.PHASECHK.TRANS64 P1, [R3+URZ], R0 ;  /* 0x00000000030095a7 */ /* 0x000ea4000802007f */
[----:B--2---:R-:W-:Y:S05]  /*5f10*/  @!P1 BRA `(.L_x_19) ;  /* 0xfffffffc00f09947 */ /* 0x004fea000383ffff */
[----:B------:R-:W-:Y:S05]  /*5f20*/  BRA `(.L_x_18) ;  /* 0xffffffb8006c7947 */ /* 0x000fea000383ffff */
.L_x_24:
[----:B-1----:R-:W-:-:S04]  /*5f30*/  IMAD.U32 R4, RZ, RZ, UR4 ;  /* 0x00000004ff047e24 */ /* 0x002fc8000f8e00ff */
[----:B------:R1:W2:Y:S03]  /*5f40*/  SYNCS.PHASECHK.TRANS64.TRYWAIT P1, [R4+URZ], R3 ;  /* 0x00000003040075a7 */ /* 0x0002a6000802017f */
[----:B--2---:R-:W-:Y:S05]  /*5f50*/  @!P1 NANOSLEEP.SYNCS 0x989680 ;  /* 0x009896800000995d */ /* 0x004fea0003900000 */
[----:B------:R-:W2:Y:S02]  /*5f60*/  @!P1 SYNCS.PHASECHK.TRANS64 P1, [R4+URZ], R3 ;  /* 0x00000003040095a7 */ /* 0x000ea4000802007f */
[----:B--2---:R-:W-:Y:S05]  /*5f70*/  @!P1 BRA `(.L_x_24) ;  /* 0xfffffffc00ec9947 */ /* 0x004fea000383ffff */
[----:B------:R-:W-:Y:S05]  /*5f80*/  BRA `(.L_x_23) ;  /* 0xffffffbc00947947 */ /* 0x000fea000383ffff */
.L_x_30:
[----:B--2---:R2:W3:Y:S02]  /*5f90*/  SYNCS.PHASECHK.TRANS64.TRYWAIT P0, [R63+URZ+0x8], R0 ;  /* 0x000008003f0075a7 */ /* 0x0044e4000800017f */
[----:B---3--:R-:W-:Y:S05]  /*5fa0*/  @!P0 NANOSLEEP.SYNCS 0x989680 ;  /* 0x009896800000895d */ /* 0x008fea0003900000 */
[----:B------:R-:W3:Y:S02]  /*5fb0*/  @!P0 SYNCS.PHASECHK.TRANS64 P0, [R63+URZ+0x8], R0 ;  /* 0x000008003f0085a7 */ /* 0x000ee4000800007f */
[----:B---3--:R-:W-:Y:S05]  /*5fc0*/  @!P0 BRA `(.L_x_30) ;  /* 0xfffffffc00f08947 */ /* 0x008fea000383ffff */
[----:B------:R-:W-:Y:S05]  /*5fd0*/  BRA `(.L_x_120) ;  /* 0xffffffc4000c7947 */ /* 0x000fea000383ffff */
.L_x_99:
[----:B------:R-:W-:Y:S01]  /*5fe0*/  BSSY B1, `(.L_x_121) ;  /* 0x0000006000017945 */ /* 0x000fe20003800000 */
[----:B------:R-:W-:-:S07]  /*5ff0*/  IMAD.MOV.U32 R15, RZ, RZ, -0x1 ;  /* 0xffffffffff0f7424 */ /* 0x000fce00078e00ff */
[----:B------:R-:W-:Y:S05]  /*6000*/  WARPSYNC.COLLECTIVE R15, `(.L_x_122) ;  /* 0x000000000f0c7348 */ /* 0x000fea0003c00000 */
[----:B------:R-:W-:Y:S02]  /*6010*/  ELECT P6, UR62, PT ;  /* 0x00000000003e782f */ /* 0x000fe400038c0000 */
[----:B------:R-:W-:Y:S01]  /*6020*/  MOV R14, UR62 ;  /* 0x0000003e000e7c02 */ /* 0x000fe20008000f00 */
[----:B------:R-:W-:Y:S10]  /*6030*/  ENDCOLLECTIVE ;  /* 0x000000000000791b */ /* 0x000ff40003800000 */
.L_x_122:
[----:B------:R-:W-:Y:S05]  /*6040*/  BSYNC B1 ;  /* 0x0000000000017941 */ /* 0x000fea0003800000 */
.L_x_121:
[----:B------:R-:W-:Y:S05]  /*6050*/  BRA `(.L_x_123) ;  /* 0xffffffec00e07947 */ /* 0x000fea000383ffff */
.L_x_102:
[----:B-1----:R1:W2:Y:S02]  /*6060*/  SYNCS.PHASECHK.TRANS64.TRYWAIT P1, [R7+URZ+0x20], R4 ;  /* 0x00002004070075a7 */ /* 0x0022a4000802017f */
[----:B--2---:R-:W-:Y:S05]  /*6070*/  @!P1 NANOSLEEP.SYNCS 0x989680 ;  /* 0x009896800000995d */ /* 0x004fea0003900000 */
[----:B------:R-:W2:Y:S02]  /*6080*/  @!P1 SYNCS.PHASECHK.TRANS64 P1, [R7+URZ+0x20], R4 ;  /* 0x00002004070095a7 */ /* 0x000ea4000802007f */
[----:B--2---:R-:W-:Y:S05]  /*6090*/  @!P1 BRA `(.L_x_102) ;  /* 0xfffffffc00f09947 */ /* 0x004fea000383ffff */
[----:B------:R-:W-:Y:S05]  /*60a0*/  BRA `(.L_x_124) ;  /* 0xfffffff000147947 */ /* 0x000fea000383ffff */
.L_x_111:
[----:B------:R-:W-:Y:S01]  /*60b0*/  BSSY B0, `(.L_x_125) ;  /* 0x0000006000007945 */ /* 0x000fe20003800000 */
[----:B------:R-:W-:-:S07]  /*60c0*/  IMAD.MOV.U32 R15, RZ, RZ, -0x1 ;  /* 0xffffffffff0f7424 */ /* 0x000fce00078e00ff */
[----:B------:R-:W-:Y:S05]  /*60d0*/  WARPSYNC.COLLECTIVE R15, `(.L_x_126) ;  /* 0x000000000f0c7348 */ /* 0x000fea0003c00000 */
[----:B------:R-:W-:Y:S02]  /*60e0*/  ELECT P6, UR62, PT ;  /* 0x00000000003e782f */ /* 0x000fe400038c0000 */
[----:B------:R-:W-:Y:S01]  /*60f0*/  MOV R14, UR62 ;  /* 0x0000003e000e7c02 */ /* 0x000fe20008000f00 */
[----:B------:R-:W-:Y:S10]  /*6100*/  ENDCOLLECTIVE ;  /* 0x000000000000791b */ /* 0x000ff40003800000 */
.L_x_126:
[----:B------:R-:W-:Y:S05]  /*6110*/  BSYNC B0 ;  /* 0x0000000000007941 */ /* 0x000fea0003800000 */
.L_x_125:
[----:B------:R-:W-:Y:S05]  /*6120*/  BRA `(.L_x_127) ;  /* 0xfffffff800a07947 */ /* 0x000fea000383ffff */
.L_x_115:
[----:B0-----:R0:W1:Y:S02]  /*6130*/  SYNCS.PHASECHK.TRANS64.TRYWAIT P0, [R7+URZ], R2 ;  /* 0x00000002070075a7 */ /* 0x001064000800017f */
[----:B-1----:R-:W-:Y:S05]  /*6140*/  @!P0 NANOSLEEP.SYNCS 0x989680 ;  /* 0x009896800000895d */ /* 0x002fea0003900000 */
[----:B------:R-:W1:Y:S02]  /*6150*/  @!P0 SYNCS.PHASECHK.TRANS64 P0, [R7+URZ], R2 ;  /* 0x00000002070085a7 */ /* 0x000e64000800007f */
[----:B-1----:R-:W-:Y:S05]  /*6160*/  @!P0 BRA `(.L_x_115) ;  /* 0xfffffffc00f08947 */ /* 0x002fea000383ffff */
[----:B------:R-:W-:Y:S05]  /*6170*/  BRA `(.L_x_128) ;  /* 0xfffffff800e47947 */ /* 0x000fea000383ffff */
.L_x_116:
[----:B0-----:R0:W1:Y:S02]  /*6180*/  SYNCS.PHASECHK.TRANS64.TRYWAIT P0, [R9+URZ], R4 ;  /* 0x00000004090075a7 */ /* 0x001064000800017f */
[----:B-1----:R-:W-:Y:S05]  /*6190*/  @!P0 NANOSLEEP.SYNCS 0x989680 ;  /* 0x009896800000895d */ /* 0x002fea0003900000 */
[----:B------:R-:W1:Y:S02]  /*61a0*/  @!P0 SYNCS.PHASECHK.TRANS64 P0, [R9+URZ], R4 ;  /* 0x00000004090085a7 */ /* 0x000e64000800007f */
[----:B-1----:R-:W-:Y:S05]  /*61b0*/  @!P0 BRA `(.L_x_116) ;  /* 0xfffffffc00f08947 */ /* 0x002fea000383ffff */
[----:B------:R-:W-:Y:S05]  /*61c0*/  BRA `(.L_x_129) ;  /* 0xfffffff800f47947 */ /* 0x000fea000383ffff */
.L_x_117:
[----:B-1----:R1:W2:Y:S02]  /*61d0*/  SYNCS.PHASECHK.TRANS64.TRYWAIT P0, [R6+URZ], R5 ;  /* 0x00000005060075a7 */ /* 0x0022a4000800017f */
[----:B--2---:R-:W-:Y:S05]  /*61e0*/  @!P0 NANOSLEEP.SYNCS 0x989680 ;  /* 0x009896800000895d */ /* 0x004fea0003900000 */
[----:B------:R-:W2:Y:S02]  /*61f0*/  @!P0 SYNCS.PHASECHK.TRANS64 P0, [R6+URZ], R5 ;  /* 0x00000005060085a7 */ /* 0x000ea4000800007f */
[----:B--2---:R-:W-:Y:S05]  /*6200*/  @!P0 BRA `(.L_x_117) ;  /* 0xfffffffc00f08947 */ /* 0x004fea000383ffff */
[----:B------:R-:W-:Y:S05]  /*6210*/  BRA `(.L_x_130) ;  /* 0xfffffff800fc7947 */ /* 0x000fea000383ffff */
.L_x_131:
[----:B------:R-:W-:-:S00]  /*6220*/  BRA `(.L_x_131) ;  /* 0xfffffffc00fc7947 */ /* 0x000fc0000383ffff */
[----:B------:R-:W-:-:S00]  /*6230*/  NOP ;  /* 0x0000000000007918 */ /* 0x000fc00000000000 */
        /* <DEDUP_REMOVED lines=12> */
.L_x_132:


//--------------------- .nv.global.init           --------------------------
	.section	.nv.global.init,"aw",@progbits
.nv.global.init:
	.type		$str$22,@object
	.size		$str$22,($str$23 - $str$22)
$str$22:
        /*0000*/ 	.byte	0x6b, 0x5f, 0x74, 0x69, 0x6c, 0x65, 0x5f, 0x63, 0x6f, 0x75, 0x6e, 0x74, 0x20, 0x3e, 0x3d, 0x20
        /*0010*/ 	.byte	0x31, 0x00
	.type		$str$23,@object
	.size		$str$23,(__unnamed_1 - $str$23)
$str$23:
        /*0012*/ 	.byte	0x2f, 0x74, 0x6d, 0x70, 0x2f, 0x63, 0x75, 0x74, 0x6c, 0x61, 0x73, 0x73, 0x5f, 0x73, 0x77, 0x65
        /*0022*/ 	.byte	0x65, 0x70, 0x5f, 0x73, 0x72, 0x63, 0x2f, 0x69, 0x6e, 0x63, 0x6c, 0x75, 0x64, 0x65, 0x2f, 0x63
        /*0032*/ 	.byte	0x75, 0x74, 0x6c, 0x61, 0x73, 0x73, 0x2f, 0x67, 0x65, 0x6d, 0x6d, 0x2f, 0x63, 0x6f, 0x6c, 0x6c
        /*0042*/ 	.byte	0x65, 0x63, 0x74, 0x69, 0x76, 0x65, 0x2f, 0x73, 0x6d, 0x39, 0x30, 0x5f, 0x6d, 0x6d, 0x61, 0x5f
        /*0052*/ 	.byte	0x74, 0x6d, 0x61, 0x5f, 0x67, 0x6d, 0x6d, 0x61, 0x5f, 0x73, 0x73, 0x5f, 0x77, 0x61, 0x72, 0x70
        /*0062*/ 	.byte	0x73, 0x70, 0x65, 0x63, 0x69, 0x61, 0x6c, 0x69, 0x7a, 0x65, 0x64, 0x2e, 0x68, 0x70, 0x70, 0x00
	.type		__unnamed_1,@object
	.size		__unnamed_1,(.L_0 - __unnamed_1)
__unnamed_1:
        /*0072*/ 	.byte	0x76, 0x6f, 0x69, 0x64, 0x20, 0x63, 0x75, 0x74, 0x6c, 0x61, 0x73, 0x73, 0x3a, 0x3a, 0x67, 0x65
        /* <DEDUP_REMOVED lines=179> */
        /*0bb2*/ 	.byte	0x69, 0x74, 0x79, 0x5d, 0x00
.L_0:


//--------------------- .nv.shared._ZN7cutlass13device_kernelINS_4gemm6kernel13GemmUniversalIN4cute5tupleIJiiiiEEENS1_10collective13CollectiveMmaINS1_34MainloopSm90TmaGmmaWarpSpecializedILi4ENS5_IJNS4_1CILi1EEESB_SB_EEENS1_32KernelTmaWarpSpecializedPingpongEEENS5_IJNSA_ILi64EEESF_NSA_ILi128EEEEEENS_6half_tENS5_IJlSB_lEEESI_SJ_NS4_8TiledMMAINS4_8MMA_AtomIJNS4_4SM904GMMA25MMA_64x64x16_F32F16F16_SSILNSN_5MajorE0ELSP_0ELNSN_7ScaleInE1ELSQ_1EEEEEENS4_6LayoutISC_NS5_IJNSA_ILi0EEESU_SU_EEEEENS5_IJNS4_10UnderscoreESX_SX_EEEEENS4_13SM90_TMA_LOADENS4_14ComposedLayoutINS4_7SwizzleILi3ELi4ELi3EEENS4_18smem_ptr_flag_bitsILi16EEENST_INS5_IJNSA_ILi8EEESF_EEENS5_IJSF_SB_EEEEEEEvNS4_8identityES10_S1A_vS1B_EENS_8epilogue10collective6detail29Sm90TmaWarpSpecializedAdapterINS1E_15DefaultEpilogueISI_SJ_SJ_NS1D_6thread17LinearCombinationISI_Li1EffLNS1I_9ScaleType4KindE0ELNS_15FloatRoundStyleE2ESI_EENS1_15EpilogueDefaultEEEEEvvEEEEvNT_6ParamsE --------------------------
	.section	.nv.shared._ZN7cutlass13device_kernelINS_4gemm6kernel13GemmUniversalIN4cute5tupleIJiiiiEEENS1_10collective13CollectiveMmaINS1_34MainloopSm90TmaGmmaWarpSpecializedILi4ENS5_IJNS4_1CILi1EEESB_SB_EEENS1_32KernelTmaWarpSpecializedPingpongEEENS5_IJNSA_ILi64EEESF_NSA_ILi128EEEEEENS_6half_tENS5_IJlSB_lEEESI_SJ_NS4_8TiledMMAINS4_8MMA_AtomIJNS4_4SM904GMMA25MMA_64x64x16_F32F16F16_SSILNSN_5MajorE0ELSP_0ELNSN_7ScaleInE1ELSQ_1EEEEEENS4_6LayoutISC_NS5_IJNSA_ILi0EEESU_SU_EEEEENS5_IJNS4_10UnderscoreESX_SX_EEEEENS4_13SM90_TMA_LOADENS4_14ComposedLayoutINS4_7SwizzleILi3ELi4ELi3EEENS4_18smem_ptr_flag_bitsILi16EEENST_INS5_IJNSA_ILi8EEESF_EEENS5_IJSF_SB_EEEEEEEvNS4_8identityES10_S1A_vS1B_EENS_8epilogue10collective6detail29Sm90TmaWarpSpecializedAdapterINS1E_15DefaultEpilogueISI_SJ_SJ_NS1D_6thread17LinearCombinationISI_Li1EffLNS1I_9ScaleType4KindE0ELNS_15FloatRoundStyleE2ESI_EENS1_15EpilogueDefaultEEEEEvvEEEEvNT_6ParamsE,"aw",@nobits
	.sectionflags	@""
	.align	16
	.zero		1024


//--------------------- .nv.shared.reserved.0     --------------------------
	.section	.nv.shared.reserved.0,"aw",@nobits
	.weak		__nv_reservedSMEM_offset_0_alias
	.size		__nv_reservedSMEM_offset_0_alias, 0, 0
	.other		__nv_reservedSMEM_offset_0_alias,@"STO_CUDA_RESERVED_SHARED STV_DEFAULT"
__nv_reservedSMEM_offset_0_alias:
	.zero		0


//--------------------- .nv.global                --------------------------
	.section	.nv.global,"aw",@nobits
.nv.global:
	.type		_ZN40_INTERNAL_aaef6673_4_k_cu_fab3b8aa_222744cute1_E,@object
	.size		_ZN40_INTERNAL_aaef6673_4_k_cu_fab3b8aa_222744cute1_E,(_ZN40_INTERNAL_aaef6673_4_k_cu_fab3b8aa_222744cuda3std3__45__cpo6cbeginE - _ZN40_INTERNAL_aaef6673_4_k_cu_fab3b8aa_222744cute1_E)
_ZN40_INTERNAL_aaef6673_4_k_cu_fab3b8aa_222744cute1_E:
	.zero		1
	.type		_ZN40_INTERNAL_aaef6673_4_k_cu_fab3b8aa_222744cuda3std3__45__cpo6cbeginE,@object
	.size		_ZN40_INTERNAL_aaef6673_4_k_cu_fab3b8aa_222744cuda3std3__45__cpo6cbeginE,(_ZN40_INTERNAL_aaef6673_4_k_cu_fab3b8aa_222744cuda3std3__48in_placeE - _ZN40_INTERNAL_aaef6673_4_k_cu_fab3b8aa_222744cuda3std3__45__cpo6cbeginE)
_ZN40_INTERNAL_aaef6673_4_k_cu_fab3b8aa_222744cuda3std3__45__cpo6cbeginE:
	.zero		1
	.type		_ZN40_INTERNAL_aaef6673_4_k_cu_fab3b8aa_222744cuda3std3__48in_placeE,@object
	.size		_ZN40_INTERNAL_aaef6673_4_k_cu_fab3b8aa_222744cuda3std3__48in_placeE,(_ZN40_INTERNAL_aaef6673_4_k_cu_fab3b8aa_222744cuda3std6ranges3__45__cpo9iter_moveE - _ZN40_INTERNAL_aaef6673_4_k_cu_fab3b8aa_222744cuda3std3__48in_placeE)
_ZN40_INTERNAL_aaef6673_4_k_cu_fab3b8aa_222744cuda3std3__48in_placeE:
	.zero		1
	.type		_ZN40_INTERNAL_aaef6673_4_k_cu_fab3b8aa_222744cuda3std6ranges3__45__cpo9iter_moveE,@object
	.size		_ZN40_INTERNAL_aaef6673_4_k_cu_fab3b8aa_222744cuda3std6ranges3__45__cpo9iter_moveE,(_ZN40_INTERNAL_aaef6673_4_k_cu_fab3b8aa_222744cuda3std3__45__cpo5beginE - _ZN40_INTERNAL_aaef6673_4_k_cu_fab3b8aa_222744cuda3std6ranges3__45__cpo9iter_moveE)
_ZN40_INTERNAL_aaef6673_4_k_cu_fab3b8aa_222744cuda3std6ranges3__45__cpo9iter_moveE:
	.zero		1
	.type		_ZN40_INTERNAL_aaef6673_4_k_cu_fab3b8aa_222744cuda3std3__45__cpo5beginE,@object
	.size		_ZN40_INTERNAL_aaef6673_4_k_cu_fab3b8aa_222744cuda3std3__45__cpo5beginE,(_ZN40_INTERNAL_aaef6673_4_k_cu_fab3b8aa_222744cuda3std3__442_GLOBAL__N__aaef6673_4_k_cu_fab3b8aa_222746ignoreE - _ZN40_INTERNAL_aaef6673_4_k_cu_fab3b8aa_222744cuda3std3__45__cpo5beginE)
_ZN40_INTERNAL_aaef6673_4_k_cu_fab3b8aa_222744cuda3std3__45__cpo5beginE:
	.zero		1
	.type		_ZN40_INTERNAL_aaef6673_4_k_cu_fab3b8aa_222744cuda3std3__442_GLOBAL__N__aaef6673_4_k_cu_fab3b8aa_222746ignoreE,@object
	.size		_ZN40_INTERNAL_aaef6673_4_k_cu_fab3b8aa_222744cuda3std3__442_GLOBAL__N__aaef6673_4_k_cu_fab3b8aa_222746ignoreE,(_ZN40_INTERNAL_aaef6673_4_k_cu_fab3b8aa_222744cute7productE - _ZN40_INTERNAL_aaef6673_4_k_cu_fab3b8aa_222744cuda3std3__442_GLOBAL__N__aaef6673_4_k_cu_fab3b8aa_222746ignoreE)
_ZN40_INTERNAL_aaef6673_4_k_cu_fab3b8aa_222744cuda3std3__442_GLOBAL__N__aaef6673_4_k_cu_fab3b8aa_222746ignoreE:
	.zero		1
	.type		_ZN40_INTERNAL_aaef6673_4_k_cu_fab3b8aa_222744cute7productE,@object
	.size		_ZN40_INTERNAL_aaef6673_4_k_cu_fab3b8aa_222744cute7productE,(_ZN40_INTERNAL_aaef6673_4_k_cu_fab3b8aa_222744cuda3std3__45__cpo3endE - _ZN40_INTERNAL_aaef6673_4_k_cu_fab3b8aa_222744cute7productE)
_ZN40_INTERNAL_aaef6673_4_k_cu_fab3b8aa_222744cute7productE:
	.zero		1
	.type		_ZN40_INTERNAL_aaef6673_4_k_cu_fab3b8aa_222744cuda3std3__45__cpo3endE,@object
	.size		_ZN40_INTERNAL_aaef6673_4_k_cu_fab3b8aa_222744cuda3std3__45__cpo3endE,(_ZN40_INTERNAL_aaef6673_4_k_cu_fab3b8aa_222744cuda3std3__419piecewise_constructE - _ZN40_INTERNAL_aaef6673_4_k_cu_fab3b8aa_222744cuda3std3__45__cpo3endE)
_ZN40_INTERNAL_aaef6673_4_k_cu_fab3b8aa_222744cuda3std3__45__cpo3endE:
	.zero		1
	.type		_ZN40_INTERNAL_aaef6673_4_k_cu_fab3b8aa_222744cuda3std3__419piecewise_constructE,@object
	.size		_ZN40_INTERNAL_aaef6673_4_k_cu_fab3b8aa_222744cuda3std3__419piecewise_constructE,(_ZN40_INTERNAL_aaef6673_4_k_cu_fab3b8aa_222744cuda3std3__45__cpo4cendE - _ZN40_INTERNAL_aaef6673_4_k_cu_fab3b8aa_222744cuda3std3__419piecewise_constructE)
_ZN40_INTERNAL_aaef6673_4_k_cu_fab3b8aa_222744cuda3std3__419piecewise_constructE:
	.zero		1
	.type		_ZN40_INTERNAL_aaef6673_4_k_cu_fab3b8aa_222744cuda3std3__45__cpo4cendE,@object
	.size		_ZN40_INTERNAL_aaef6673_4_k_cu_fab3b8aa_222744cuda3std3__45__cpo4cendE,(_ZN40_INTERNAL_aaef6673_4_k_cu_fab3b8aa_222744cuda3std6ranges3__45__cpo4swapE - _ZN40_INTERNAL_aaef6673_4_k_cu_fab3b8aa_222744cuda3std3__45__cpo4cendE)
_ZN40_INTERNAL_aaef6673_4_k_cu_fab3b8aa_222744cuda3std3__45__cpo4cendE:
	.zero		1
	.type		_ZN40_INTERNAL_aaef6673_4_k_cu_fab3b8aa_222744cuda3std6ranges3__45__cpo4swapE,@object
	.size		_ZN40_INTERNAL_aaef6673_4_k_cu_fab3b8aa_222744cuda3std6ranges3__45__cpo4swapE,(.L_8 - _ZN40_INTERNAL_aaef6673_4_k_cu_fab3b8aa_222744cuda3std6ranges3__45__cpo4swapE)
_ZN40_INTERNAL_aaef6673_4_k_cu_fab3b8aa_222744cuda3std6ranges3__45__cpo4swapE:
	.zero		1
.L_8:


//--------------------- .nv.constant0._ZN7cutlass13device_kernelINS_4gemm6kernel13GemmUniversalIN4cute5tupleIJiiiiEEENS1_10collective13CollectiveMmaINS1_34MainloopSm90TmaGmmaWarpSpecializedILi4ENS5_IJNS4_1CILi1EEESB_SB_EEENS1_32KernelTmaWarpSpecializedPingpongEEENS5_IJNSA_ILi64EEESF_NSA_ILi128EEEEEENS_6half_tENS5_IJlSB_lEEESI_SJ_NS4_8TiledMMAINS4_8MMA_AtomIJNS4_4SM904GMMA25MMA_64x64x16_F32F16F16_SSILNSN_5MajorE0ELSP_0ELNSN_7ScaleInE1ELSQ_1EEEEEENS4_6LayoutISC_NS5_IJNSA_ILi0EEESU_SU_EEEEENS5_IJNS4_10UnderscoreESX_SX_EEEEENS4_13SM90_TMA_LOADENS4_14ComposedLayoutINS4_7SwizzleILi3ELi4ELi3EEENS4_18smem_ptr_flag_bitsILi16EEENST_INS5_IJNSA_ILi8EEESF_EEENS5_IJSF_SB_EEEEEEEvNS4_8identityES10_S1A_vS1B_EENS_8epilogue10collective6detail29Sm90TmaWarpSpecializedAdapterINS1E_15DefaultEpilogueISI_SJ_SJ_NS1D_6thread17LinearCombinationISI_Li1EffLNS1I_9ScaleType4KindE0ELNS_15FloatRoundStyleE2ESI_EENS1_15EpilogueDefaultEEEEEvvEEEEvNT_6ParamsE --------------------------
	.section	.nv.constant0._ZN7cutlass13device_kernelINS_4gemm6kernel13GemmUniversalIN4cute5tupleIJiiiiEEENS1_10collective13CollectiveMmaINS1_34MainloopSm90TmaGmmaWarpSpecializedILi4ENS5_IJNS4_1CILi1EEESB_SB_EEENS1_32KernelTmaWarpSpecializedPingpongEEENS5_IJNSA_ILi64EEESF_NSA_ILi128EEEEEENS_6half_tENS5_IJlSB_lEEESI_SJ_NS4_8TiledMMAINS4_8MMA_AtomIJNS4_4SM904GMMA25MMA_64x64x16_F32F16F16_SSILNSN_5MajorE0ELSP_0ELNSN_7ScaleInE1ELSQ_1EEEEEENS4_6LayoutISC_NS5_IJNSA_ILi0EEESU_SU_EEEEENS5_IJNS4_10UnderscoreESX_SX_EEEEENS4_13SM90_TMA_LOADENS4_14ComposedLayoutINS4_7SwizzleILi3ELi4ELi3EEENS4_18smem_ptr_flag_bitsILi16EEENST_INS5_IJNSA_ILi8EEESF_EEENS5_IJSF_SB_EEEEEEEvNS4_8identityES10_S1A_vS1B_EENS_8epilogue10collective6detail29Sm90TmaWarpSpecializedAdapterINS1E_15DefaultEpilogueISI_SJ_SJ_NS1D_6thread17LinearCombinationISI_Li1EffLNS1I_9ScaleType4KindE0ELNS_15FloatRoundStyleE2ESI_EENS1_15EpilogueDefaultEEEEEvvEEEEvNT_6ParamsE,"a",@progbits
	.sectionflags	@""
	.align	4
.nv.constant0._ZN7cutlass13device_kernelINS_4gemm6kernel13GemmUniversalIN4cute5tupleIJiiiiEEENS1_10collective13CollectiveMmaINS1_34MainloopSm90TmaGmmaWarpSpecializedILi4ENS5_IJNS4_1CILi1EEESB_SB_EEENS1_32KernelTmaWarpSpecializedPingpongEEENS5_IJNSA_ILi64EEESF_NSA_ILi128EEEEEENS_6half_tENS5_IJlSB_lEEESI_SJ_NS4_8TiledMMAINS4_8MMA_AtomIJNS4_4SM904GMMA25MMA_64x64x16_F32F16F16_SSILNSN_5MajorE0ELSP_0ELNSN_7ScaleInE1ELSQ_1EEEEEENS4_6LayoutISC_NS5_IJNSA_ILi0EEESU_SU_EEEEENS5_IJNS4_10UnderscoreESX_SX_EEEEENS4_13SM90_TMA_LOADENS4_14ComposedLayoutINS4_7SwizzleILi3ELi4ELi3EEENS4_18smem_ptr_flag_bitsILi16EEENST_INS5_IJNSA_ILi8EEESF_EEENS5_IJSF_SB_EEEEEEEvNS4_8identityES10_S1A_vS1B_EENS_8epilogue10collective6detail29Sm90TmaWarpSpecializedAdapterINS1E_15DefaultEpilogueISI_SJ_SJ_NS1D_6thread17LinearCombinationISI_Li1EffLNS1I_9ScaleType4KindE0ELNS_15FloatRoundStyleE2ESI_EENS1_15EpilogueDefaultEEEEEvvEEEEvNT_6ParamsE:
	.zero		1664


//--------------------- SYMBOLS --------------------------

	.type		.nv.reservedSmem.offset0,@object
	.size		.nv.reservedSmem.offset0,0x4
	.type		__assertfail,@function
